// auto-generated by cutlass_sweep.gemm — config: {"arch": "sm_90", "cluster_m": 1, "cluster_n": 1, "cublas_kernel_name": "sm90_xmma_gemm_bf16bf16_bf16f32_f32_nt_n_tilesize128x256x64_warpgroupsize2x1x1_aux_bf16_dgelu_execute_segment_k_off_kernel__5x_cublas", "dtype": "bf16", "dtype_b": "bf16", "dtype_c_cpp": "cutlass::bfloat16_t", "layout": "nt", "stages": 0, "tile_k": 64, "tile_m": 128, "tile_n": 256}
#include "cutlass/cutlass.h"
#include "cutlass/gemm/collective/collective_builder.hpp"
#include "cutlass/gemm/device/gemm_universal_adapter.h"
#include "cutlass/gemm/kernel/gemm_universal.hpp"
#include "cutlass/epilogue/collective/collective_builder.hpp"

using ElemA = cutlass::bfloat16_t;
using ElemB = cutlass::bfloat16_t;
using ElemCD = cutlass::bfloat16_t;
using Acc  = float;
using TileShape    = cute::Shape<cute::_128, cute::_256, cute::_64>;
using ClusterShape = cute::Shape<cute::_1, cute::_1, cute::_1>;

using CollectiveEpilogue = typename cutlass::epilogue::collective::CollectiveBuilder<
    cutlass::arch::Sm90, cutlass::arch::OpClassTensorOp,
    TileShape, ClusterShape,
    cutlass::epilogue::collective::EpilogueTileAuto,
    Acc, Acc,
    ElemCD, cutlass::layout::RowMajor, 128 / cutlass::sizeof_bits<ElemCD>::value,
    ElemCD, cutlass::layout::RowMajor, 128 / cutlass::sizeof_bits<ElemCD>::value,
    cutlass::epilogue::collective::EpilogueScheduleAuto
  >::CollectiveOp;

using CollectiveMainloop = typename cutlass::gemm::collective::CollectiveBuilder<
    cutlass::arch::Sm90, cutlass::arch::OpClassTensorOp,
    ElemA, cutlass::layout::RowMajor, 128 / cutlass::sizeof_bits<ElemA>::value,
    ElemB, cutlass::layout::ColumnMajor, 128 / cutlass::sizeof_bits<ElemB>::value,
    Acc,
    TileShape, ClusterShape,
    cutlass::gemm::collective::StageCountAutoCarveout<static_cast<int>(sizeof(typename CollectiveEpilogue::SharedStorage))>,
    cutlass::gemm::collective::KernelScheduleAuto
  >::CollectiveOp;

using GemmKernel = cutlass::gemm::kernel::GemmUniversal<
    cute::Shape<int,int,int,int>,
    CollectiveMainloop,
    CollectiveEpilogue
>;
using Gemm = cutlass::gemm::device::GemmUniversalAdapter<GemmKernel>;

// Force the device kernel symbol into the cubin without needing a host main.
auto* _anchor = &cutlass::device_kernel<GemmKernel>;


// ===== COMPILED SASS (sm_90a) =====

	.target	sm_90a

	.elftype	@"ET_EXEC"


//--------------------- .note.nv.tkinfo           --------------------------
	.section	.note.nv.tkinfo,"",@"SHT_NOTE"
	.sectionflags	@"SHF_NOTE_NV_TKINFO"
	.tkinfo
        /*0018*/ 	.word	0x00000002
        /*0030*/ 	.string	""
        /*0030*/ 	.string	"ptxas"
        /*0030*/ 	.string	"Cuda compilation tools, release 13.0, V13.0.88"
        /*0030*/ 	.string	"Build cuda_13.0.r13.0/compiler.36424714_0"
        /*0030*/ 	.string	"-arch sm_90a -m 64 "



//--------------------- .note.nv.cuinfo           --------------------------
	.section	.note.nv.cuinfo,"",@"SHT_NOTE"
	.sectionflags	@"SHF_NOTE_NV_CUINFO"
        /*0018*/ 	.short	0x0002
        /*001a*/ 	.short	0x005a
        /*001c*/ 	.short	0x0082
	.zero		2


//--------------------- .nv.info                  --------------------------
	.section	.nv.info,"",@"SHT_CUDA_INFO"
	.align	4


	//----- nvinfo : EIATTR_REGCOUNT
	.align		4
        /*0000*/ 	.byte	0x04, 0x2f
        /*0002*/ 	.short	(.L_15 - .L_14)
	.align		4
.L_14:
        /*0004*/ 	.word	index@(_ZN7cutlass13device_kernelINS_4gemm6kernel13GemmUniversalIN4cute5tupleIJiiiiEEENS1_10collective13CollectiveMmaINS1_34MainloopSm90TmaGmmaWarpSpecializedILi4ENS5_IJNS4_1CILi1EEESB_SB_EEENS1_35KernelTmaWarpSpecializedCooperativeEEENS5_IJNSA_ILi128EEENSA_ILi256EEENSA_ILi64EEEEEENS_10bfloat16_tENS5_IJlSB_lEEESJ_SK_NS4_8TiledMMAINS4_8MMA_AtomIJNS4_4SM904GMMA28MMA_64x256x16_F32BF16BF16_SSILNSO_5MajorE0ELSQ_0ELNSO_7ScaleInE1ELSR_1EEEEEENS4_6LayoutINS5_IJNSA_ILi2EEESB_SB_EEENS5_IJSB_NSA_ILi0EEESX_EEEEENS5_IJNS4_10UnderscoreES10_S10_EEEEENS4_13SM90_TMA_LOADENS4_14ComposedLayoutINS4_7SwizzleILi3ELi4ELi3EEENS4_18smem_ptr_flag_bitsILi16EEENSU_INS5_IJNSA_ILi8EEESH_EEENS5_IJSH_SB_EEEEEEEvNS4_8identityES13_S1D_vS1E_EENS_8epilogue10collective6detail29Sm90TmaWarpSpecializedAdapterINS1H_15DefaultEpilogueISJ_SK_SK_NS1G_6thread17LinearCombinationISJ_Li1EffLNS1L_9ScaleType4KindE0ELNS_15FloatRoundStyleE2ESJ_EENS1_15EpilogueDefaultEEEEEvvEEEEvNT_6ParamsE)
        /*0008*/ 	.word	0x000000a8


	//----- nvinfo : EIATTR_FRAME_SIZE
	.align		4
.L_15:
        /*000c*/ 	.byte	0x04, 0x11
        /*000e*/ 	.short	(.L_17 - .L_16)
	.align		4
.L_16:
        /*0010*/ 	.word	index@(_ZN7cutlass13device_kernelINS_4gemm6kernel13GemmUniversalIN4cute5tupleIJiiiiEEENS1_10collective13CollectiveMmaINS1_34MainloopSm90TmaGmmaWarpSpecializedILi4ENS5_IJNS4_1CILi1EEESB_SB_EEENS1_35KernelTmaWarpSpecializedCooperativeEEENS5_IJNSA_ILi128EEENSA_ILi256EEENSA_ILi64EEEEEENS_10bfloat16_tENS5_IJlSB_lEEESJ_SK_NS4_8TiledMMAINS4_8MMA_AtomIJNS4_4SM904GMMA28MMA_64x256x16_F32BF16BF16_SSILNSO_5MajorE0ELSQ_0ELNSO_7ScaleInE1ELSR_1EEEEEENS4_6LayoutINS5_IJNSA_ILi2EEESB_SB_EEENS5_IJSB_NSA_ILi0EEESX_EEEEENS5_IJNS4_10UnderscoreES10_S10_EEEEENS4_13SM90_TMA_LOADENS4_14ComposedLayoutINS4_7SwizzleILi3ELi4ELi3EEENS4_18smem_ptr_flag_bitsILi16EEENSU_INS5_IJNSA_ILi8EEESH_EEENS5_IJSH_SB_EEEEEEEvNS4_8identityES13_S1D_vS1E_EENS_8epilogue10collective6detail29Sm90TmaWarpSpecializedAdapterINS1H_15DefaultEpilogueISJ_SK_SK_NS1G_6thread17LinearCombinationISJ_Li1EffLNS1L_9ScaleType4KindE0ELNS_15FloatRoundStyleE2ESJ_EENS1_15EpilogueDefaultEEEEEvvEEEEvNT_6ParamsE)
        /*0014*/ 	.word	0x00000000


	//----- nvinfo : EIATTR_MIN_STACK_SIZE
	.align		4
.L_17:
        /*0018*/ 	.byte	0x04, 0x12
        /*001a*/ 	.short	(.L_19 - .L_18)
	.align		4
.L_18:
        /*001c*/ 	.word	index@(_ZN7cutlass13device_kernelINS_4gemm6kernel13GemmUniversalIN4cute5tupleIJiiiiEEENS1_10collective13CollectiveMmaINS1_34MainloopSm90TmaGmmaWarpSpecializedILi4ENS5_IJNS4_1CILi1EEESB_SB_EEENS1_35KernelTmaWarpSpecializedCooperativeEEENS5_IJNSA_ILi128EEENSA_ILi256EEENSA_ILi64EEEEEENS_10bfloat16_tENS5_IJlSB_lEEESJ_SK_NS4_8TiledMMAINS4_8MMA_AtomIJNS4_4SM904GMMA28MMA_64x256x16_F32BF16BF16_SSILNSO_5MajorE0ELSQ_0ELNSO_7ScaleInE1ELSR_1EEEEEENS4_6LayoutINS5_IJNSA_ILi2EEESB_SB_EEENS5_IJSB_NSA_ILi0EEESX_EEEEENS5_IJNS4_10UnderscoreES10_S10_EEEEENS4_13SM90_TMA_LOADENS4_14ComposedLayoutINS4_7SwizzleILi3ELi4ELi3EEENS4_18smem_ptr_flag_bitsILi16EEENSU_INS5_IJNSA_ILi8EEESH_EEENS5_IJSH_SB_EEEEEEEvNS4_8identityES13_S1D_vS1E_EENS_8epilogue10collective6detail29Sm90TmaWarpSpecializedAdapterINS1H_15DefaultEpilogueISJ_SK_SK_NS1G_6thread17LinearCombinationISJ_Li1EffLNS1L_9ScaleType4KindE0ELNS_15FloatRoundStyleE2ESJ_EENS1_15EpilogueDefaultEEEEEvvEEEEvNT_6ParamsE)
        /*0020*/ 	.word	0x00000000
.L_19:


//--------------------- .nv.compat                --------------------------
	.section	.nv.compat,"",@"SHT_CUDA_COMPAT_INFO"
	.align	4
        /*0000*/ 	.byte	0x02, 0x09, 0x01, 0x00, 0x02, 0x02, 0x04, 0x00, 0x02, 0x05, 0x05, 0x00, 0x03, 0x07, 0x01, 0x01
        /*0010*/ 	.byte	0x02, 0x03, 0x01, 0x00, 0x02, 0x06, 0x01, 0x00, 0x04, 0x0b, 0x08, 0x00, 0x00, 0x00, 0x00, 0x00
        /*0020*/ 	.byte	0x00, 0x00, 0x00, 0x00


//--------------------- .nv.info._ZN7cutlass13device_kernelINS_4gemm6kernel13GemmUniversalIN4cute5tupleIJiiiiEEENS1_10collective13CollectiveMmaINS1_34MainloopSm90TmaGmmaWarpSpecializedILi4ENS5_IJNS4_1CILi1EEESB_SB_EEENS1_35KernelTmaWarpSpecializedCooperativeEEENS5_IJNSA_ILi128EEENSA_ILi256EEENSA_ILi64EEEEEENS_10bfloat16_tENS5_IJlSB_lEEESJ_SK_NS4_8TiledMMAINS4_8MMA_AtomIJNS4_4SM904GMMA28MMA_64x256x16_F32BF16BF16_SSILNSO_5MajorE0ELSQ_0ELNSO_7ScaleInE1ELSR_1EEEEEENS4_6LayoutINS5_IJNSA_ILi2EEESB_SB_EEENS5_IJSB_NSA_ILi0EEESX_EEEEENS5_IJNS4_10UnderscoreES10_S10_EEEEENS4_13SM90_TMA_LOADENS4_14ComposedLayoutINS4_7SwizzleILi3ELi4ELi3EEENS4_18smem_ptr_flag_bitsILi16EEENSU_INS5_IJNSA_ILi8EEESH_EEENS5_IJSH_SB_EEEEEEEvNS4_8identityES13_S1D_vS1E_EENS_8epilogue10collective6detail29Sm90TmaWarpSpecializedAdapterINS1H_15DefaultEpilogueISJ_SK_SK_NS1G_6thread17LinearCombinationISJ_Li1EffLNS1L_9ScaleType4KindE0ELNS_15FloatRoundStyleE2ESJ_EENS1_15EpilogueDefaultEEEEEvvEEEEvNT_6ParamsE --------------------------
	.section	.nv.info._ZN7cutlass13device_kernelINS_4gemm6kernel13GemmUniversalIN4cute5tupleIJiiiiEEENS1_10collective13CollectiveMmaINS1_34MainloopSm90TmaGmmaWarpSpecializedILi4ENS5_IJNS4_1CILi1EEESB_SB_EEENS1_35KernelTmaWarpSpecializedCooperativeEEENS5_IJNSA_ILi128EEENSA_ILi256EEENSA_ILi64EEEEEENS_10bfloat16_tENS5_IJlSB_lEEESJ_SK_NS4_8TiledMMAINS4_8MMA_AtomIJNS4_4SM904GMMA28MMA_64x256x16_F32BF16BF16_SSILNSO_5MajorE0ELSQ_0ELNSO_7ScaleInE1ELSR_1EEEEEENS4_6LayoutINS5_IJNSA_ILi2EEESB_SB_EEENS5_IJSB_NSA_ILi0EEESX_EEEEENS5_IJNS4_10UnderscoreES10_S10_EEEEENS4_13SM90_TMA_LOADENS4_14ComposedLayoutINS4_7SwizzleILi3ELi4ELi3EEENS4_18smem_ptr_flag_bitsILi16EEENSU_INS5_IJNSA_ILi8EEESH_EEENS5_IJSH_SB_EEEEEEEvNS4_8identityES13_S1D_vS1E_EENS_8epilogue10collective6detail29Sm90TmaWarpSpecializedAdapterINS1H_15DefaultEpilogueISJ_SK_SK_NS1G_6thread17LinearCombinationISJ_Li1EffLNS1L_9ScaleType4KindE0ELNS_15FloatRoundStyleE2ESJ_EENS1_15EpilogueDefaultEEEEEvvEEEEvNT_6ParamsE,"",@"SHT_CUDA_INFO"
	.sectionflags	@""
	.align	4


	//----- nvinfo : EIATTR_CUDA_API_VERSION
	.align		4
        /*0000*/ 	.byte	0x04, 0x37
        /*0002*/ 	.short	(.L_21 - .L_20)
.L_20:
        /*0004*/ 	.word	0x00000082


	//----- nvinfo : EIATTR_KPARAM_INFO
	.align		4
.L_21:
        /*0008*/ 	.byte	0x04, 0x17
        /*000a*/ 	.short	(.L_23 - .L_22)
.L_22:
        /*000c*/ 	.word	0x00000000
        /*0010*/ 	.short	0x0000
        /*0012*/ 	.short	0x0070
        /*0014*/ 	.byte	0x00, 0xf0, 0x01, 0x10


	//----- nvinfo : EIATTR_SPARSE_MMA_MASK
	.align		4
.L_23:
        /*0018*/ 	.byte	0x03, 0x50
        /*001a*/ 	.short	0x0000


	//----- nvinfo : EIATTR_MAXREG_COUNT
	.align		4
        /*001c*/ 	.byte	0x03, 0x1b
        /*001e*/ 	.short	0x00a8


	//----- nvinfo : EIATTR_NUM_BARRIERS
	.align		4
        /*0020*/ 	.byte	0x02, 0x4c
        /*0022*/ 	.byte	0x01
	.zero		1


	//----- nvinfo : EIATTR_EXTERNS
	.align		4
        /*0024*/ 	.byte	0x04, 0x0f
        /*0026*/ 	.short	(.L_25 - .L_24)


	//   ....[0]....
	.align		4
.L_24:
        /*0028*/ 	.word	index@(__assertfail)


	//----- nvinfo : EIATTR_MERCURY_ISA_VERSION
	.align		4
.L_25:
        /*002c*/ 	.byte	0x03, 0x5f
        /*002e*/ 	.short	0x0101


	//----- nvinfo : EIATTR_INT_WARP_WIDE_INSTR_OFFSETS
	.align		4
        /*0030*/ 	.byte	0x04, 0x31
        /*0032*/ 	.short	(.L_27 - .L_26)


	//   ....[0]....
.L_26:
        /*0034*/ 	.word	0x000003b0


	//   ....[1]....
        /*0038*/ 	.word	0x000003e0


	//   ....[2]....
        /*003c*/ 	.word	0x000004c0


	//----- nvinfo : EIATTR_COOP_GROUP_MASK_REGIDS
	.align		4
.L_27:
        /*0040*/ 	.byte	0x04, 0x29
        /*0042*/ 	.short	(.L_29 - .L_28)


	//   ....[0]....
.L_28:
        /*0044*/ 	.word	0xffffffff


	//   ....[1]....
        /*0048*/ 	.word	0xffffffff


	//   ....[2]....
        /*004c*/ 	.word	0xffffffff


	//   ....[3]....
        /*0050*/ 	.word	0xffffffff


	//   ....[4]....
        /*0054*/ 	.word	0xffffffff


	//----- nvinfo : EIATTR_COOP_GROUP_INSTR_OFFSETS
	.align		4
.L_29:
        /*0058*/ 	.byte	0x04, 0x28
        /*005a*/ 	.short	(.L_31 - .L_30)


	//   ....[0]....
.L_30:
        /*005c*/ 	.word	0x00000060


	//   ....[1]....
        /*0060*/ 	.word	0x00000070


	//   ....[2]....
        /*0064*/ 	.word	0x00000130


	//   ....[3]....
        /*0068*/ 	.word	0x000002c0


	//   ....[4]....
        /*006c*/ 	.word	0x00000f70


	//----- nvinfo : EIATTR_REG_RECONFIG
	.align		4
.L_31:
        /*0070*/ 	.byte	0x01, 0x54
	.zero		2


	//----- nvinfo : EIATTR_SYSCALL_OFFSETS
	.align		4
        /*0074*/ 	.byte	0x04, 0x46
        /*0076*/ 	.short	(.L_33 - .L_32)


	//   ....[0]....
.L_32:
        /*0078*/ 	.word	0x00001130


	//----- nvinfo : EIATTR_MBARRIER_INSTR_OFFSETS
	.align		4
.L_33:
        /*007c*/ 	.byte	0x04, 0x39
        /*007e*/ 	.short	(.L_35 - .L_34)


	//   ....[0]....
.L_34:
        /*0080*/ 	.word	0x00000230
        /*0084*/ 	.word	0x000000ff
        /*0088*/ 	.word	0x00000000
        /*008c*/ 	.short	0x0100
        /*008e*/ 	.byte	0x08
	.zero		1


	//   ....[1]....
        /*0090*/ 	.word	0x00000240
        /*0094*/ 	.word	0x000000ff
        /*0098*/ 	.word	0x00000020
        /*009c*/ 	.short	0x0100
        /*009e*/ 	.byte	0x08
	.zero		1


	//   ....[2]....
        /*00a0*/ 	.word	0x00000250
        /*00a4*/ 	.word	0x000000ff
        /*00a8*/ 	.word	0x00000008
        /*00ac*/ 	.short	0x0100
        /*00ae*/ 	.byte	0x08
	.zero		1


	//   ....[3]....
        /*00b0*/ 	.word	0x00000260
        /*00b4*/ 	.word	0x000000ff
        /*00b8*/ 	.word	0x00000028
        /*00bc*/ 	.short	0x0100
        /*00be*/ 	.byte	0x08
	.zero		1


	//   ....[4]....
        /*00c0*/ 	.word	0x00000270
        /*00c4*/ 	.word	0x000000ff
        /*00c8*/ 	.word	0x00000010
        /*00cc*/ 	.short	0x0100
        /*00ce*/ 	.byte	0x08
	.zero		1


	//   ....[5]....
        /*00d0*/ 	.word	0x00000280
        /*00d4*/ 	.word	0x000000ff
        /*00d8*/ 	.word	0x00000030
        /*00dc*/ 	.short	0x0100
        /*00de*/ 	.byte	0x08
	.zero		1


	//   ....[6]....
        /*00e0*/ 	.word	0x00000290
        /*00e4*/ 	.word	0x000000ff
        /*00e8*/ 	.word	0x00000018
        /*00ec*/ 	.short	0x0100
        /*00ee*/ 	.byte	0x08
	.zero		1


	//   ....[7]....
        /*00f0*/ 	.word	0x000002a0
        /*00f4*/ 	.word	0x000000ff
        /*00f8*/ 	.word	0x00000038
        /*00fc*/ 	.short	0x0100
        /*00fe*/ 	.byte	0x08
	.zero		1


	//   ....[8]....
        /*0100*/ 	.word	0x00000530
        /*0104*/ 	.word	0x000000ff
        /*0108*/ 	.word	0x00000050
        /*010c*/ 	.short	0x0100
        /*010e*/ 	.byte	0x06
	.zero		1


	//   ....[9]....
        /*0110*/ 	.word	0x00000590
        /*0114*/ 	.word	0x000000ff
        /*0118*/ 	.word	0x00000058
        /*011c*/ 	.short	0x0100
        /*011e*/ 	.byte	0x06
	.zero		1


	//   ....[10]....
        /*0120*/ 	.word	0x000011b0
        /*0124*/ 	.word	0x00000003
        /*0128*/ 	.word	0x00000000
        /*012c*/ 	.short	0x010a
        /*012e*/ 	.byte	0x3f
	.zero		1


	//   ....[11]....
        /*0130*/ 	.word	0x000011f0
        /*0134*/ 	.word	0x00000003
        /*0138*/ 	.word	0x00000000
        /*013c*/ 	.short	0x010a
        /*013e*/ 	.byte	0x3f
	.zero		1


	//   ....[12]....
        /*0140*/ 	.word	0x000015c0
        /*0144*/ 	.word	0x000000ff
        /*0148*/ 	.word	0x00000000
        /*014c*/ 	.short	0x010a
        /*014e*/ 	.byte	0x08
	.zero		1


	//   ....[13]....
        /*0150*/ 	.word	0x00001600
        /*0154*/ 	.word	0x000000ff
        /*0158*/ 	.word	0x00000000
        /*015c*/ 	.short	0x010a
        /*015e*/ 	.byte	0x08
	.zero		1


	//   ....[14]....
        /*0160*/ 	.word	0x00001890
        /*0164*/ 	.word	0x000000ff
        /*0168*/ 	.word	0x00000000
        /*016c*/ 	.short	0x0101
        /*016e*/ 	.byte	0x08
	.zero		1


	//   ....[15]....
        /*0170*/ 	.word	0x00001a70
        /*0174*/ 	.word	0x000000ff
        /*0178*/ 	.word	0x00000000
        /*017c*/ 	.short	0x0101
        /*017e*/ 	.byte	0x04
	.zero		1


	//   ....[16]....
        /*0180*/ 	.word	0x0000a8f0
        /*0184*/ 	.word	0x0000000c
        /*0188*/ 	.word	0x00000020
        /*018c*/ 	.short	0x010a
        /*018e*/ 	.byte	0x3f
	.zero		1


	//   ....[17]....
        /*0190*/ 	.word	0x0000acb0
        /*0194*/ 	.word	0x00000005
        /*0198*/ 	.word	0x00000058
        /*019c*/ 	.short	0x0101
        /*019e*/ 	.byte	0x3f
	.zero		1


	//   ....[18]....
        /*01a0*/ 	.word	0x0000b3b0
        /*01a4*/ 	.word	0x00000007
        /*01a8*/ 	.word	0x00000000
        /*01ac*/ 	.short	0x010a
        /*01ae*/ 	.byte	0x3f
	.zero		1


	//   ....[19]....
        /*01b0*/ 	.word	0x0000b430
        /*01b4*/ 	.word	0x00000006
        /*01b8*/ 	.word	0x00000000
        /*01bc*/ 	.short	0x010a
        /*01be*/ 	.byte	0x3f
	.zero		1


	//   ....[20]....
        /*01c0*/ 	.word	0x0000b4c0
        /*01c4*/ 	.word	0x00000007
        /*01c8*/ 	.word	0x00000000
        /*01cc*/ 	.short	0x010a
        /*01ce*/ 	.byte	0x3f
	.zero		1


	//   ....[21]....
        /*01d0*/ 	.word	0x0000b550
        /*01d4*/ 	.word	0x00000005
        /*01d8*/ 	.word	0x00000000
        /*01dc*/ 	.short	0x010a
        /*01de*/ 	.byte	0x3f
	.zero		1


	//   ....[22]....
        /*01e0*/ 	.word	0x0000b5b0
        /*01e4*/ 	.word	0x00000003
        /*01e8*/ 	.word	0x00000000
        /*01ec*/ 	.short	0x010a
        /*01ee*/ 	.byte	0x3f
	.zero		1


	//   ....[23]....
        /*01f0*/ 	.word	0x0000b610
        /*01f4*/ 	.word	0x00000004
        /*01f8*/ 	.word	0x00000000
        /*01fc*/ 	.short	0x010a
        /*01fe*/ 	.byte	0x3f
	.zero		1


	//   ....[24]....
        /*0200*/ 	.word	0x0000b6e0
        /*0204*/ 	.word	0x0000000c
        /*0208*/ 	.word	0x00000020
        /*020c*/ 	.short	0x010a
        /*020e*/ 	.byte	0x3f
	.zero		1


	//   ....[25]....
        /*0210*/ 	.word	0x0000b7b0
        /*0214*/ 	.word	0x00000007
        /*0218*/ 	.word	0x00000000
        /*021c*/ 	.short	0x010a
        /*021e*/ 	.byte	0x3f
	.zero		1


	//   ....[26]....
        /*0220*/ 	.word	0x0000b800
        /*0224*/ 	.word	0x00000006
        /*0228*/ 	.word	0x00000000
        /*022c*/ 	.short	0x010a
        /*022e*/ 	.byte	0x3f
	.zero		1


	//   ....[27]....
        /*0230*/ 	.word	0x0000b850
        /*0234*/ 	.word	0x00000007
        /*0238*/ 	.word	0x00000000
        /*023c*/ 	.short	0x010a
        /*023e*/ 	.byte	0x3f
	.zero		1


	//----- nvinfo : EIATTR_NUM_MBARRIERS
	.align		4
.L_35:
        /*0240*/ 	.byte	0x03, 0x38
        /*0242*/ 	.short	0x000a


	//----- nvinfo : EIATTR_EXIT_INSTR_OFFSETS
	.align		4
        /*0244*/ 	.byte	0x04, 0x1c
        /*0246*/ 	.short	(.L_37 - .L_36)


	//   ....[0]....
.L_36:
        /*0248*/ 	.word	0x000005e0


	//   ....[1]....
        /*024c*/ 	.word	0x00000ea0


	//   ....[2]....
        /*0250*/ 	.word	0x00009f60


	//   ....[3]....
        /*0254*/ 	.word	0x0000a590


	//   ....[4]....
        /*0258*/ 	.word	0x0000b5a0


	//----- nvinfo : EIATTR_MAX_THREADS
	.align		4
.L_37:
        /*025c*/ 	.byte	0x04, 0x05
        /*025e*/ 	.short	(.L_39 - .L_38)
.L_38:
        /*0260*/ 	.word	0x00000180
        /*0264*/ 	.word	0x00000001
        /*0268*/ 	.word	0x00000001


	//----- nvinfo : EIATTR_CRS_STACK_SIZE
	.align		4
.L_39:
        /*026c*/ 	.byte	0x04, 0x1e
        /*026e*/ 	.short	(.L_41 - .L_40)
.L_40:
        /*0270*/ 	.word	0x00000000


	//----- nvinfo : EIATTR_CBANK_PARAM_SIZE
	.align		4
.L_41:
        /*0274*/ 	.byte	0x03, 0x19
        /*0276*/ 	.short	0x0470


	//----- nvinfo : EIATTR_PARAM_CBANK
	.align		4
        /*0278*/ 	.byte	0x04, 0x0a
        /*027a*/ 	.short	(.L_43 - .L_42)
	.align		4
.L_42:
        /*027c*/ 	.word	index@(.nv.constant0._ZN7cutlass13device_kernelINS_4gemm6kernel13GemmUniversalIN4cute5tupleIJiiiiEEENS1_10collective13CollectiveMmaINS1_34MainloopSm90TmaGmmaWarpSpecializedILi4ENS5_IJNS4_1CILi1EEESB_SB_EEENS1_35KernelTmaWarpSpecializedCooperativeEEENS5_IJNSA_ILi128EEENSA_ILi256EEENSA_ILi64EEEEEENS_10bfloat16_tENS5_IJlSB_lEEESJ_SK_NS4_8TiledMMAINS4_8MMA_AtomIJNS4_4SM904GMMA28MMA_64x256x16_F32BF16BF16_SSILNSO_5MajorE0ELSQ_0ELNSO_7ScaleInE1ELSR_1EEEEEENS4_6LayoutINS5_IJNSA_ILi2EEESB_SB_EEENS5_IJSB_NSA_ILi0EEESX_EEEEENS5_IJNS4_10UnderscoreES10_S10_EEEEENS4_13SM90_TMA_LOADENS4_14ComposedLayoutINS4_7SwizzleILi3ELi4ELi3EEENS4_18smem_ptr_flag_bitsILi16EEENSU_INS5_IJNSA_ILi8EEESH_EEENS5_IJSH_SB_EEEEEEEvNS4_8identityES13_S1D_vS1E_EENS_8epilogue10collective6detail29Sm90TmaWarpSpecializedAdapterINS1H_15DefaultEpilogueISJ_SK_SK_NS1G_6thread17LinearCombinationISJ_Li1EffLNS1L_9ScaleType4KindE0ELNS_15FloatRoundStyleE2ESJ_EENS1_15EpilogueDefaultEEEEEvvEEEEvNT_6ParamsE)
        /*0280*/ 	.short	0x0210
        /*0282*/ 	.short	0x0470


	//----- nvinfo : EIATTR_SW_WAR
	.align		4
.L_43:
        /*0284*/ 	.byte	0x04, 0x36
        /*0286*/ 	.short	(.L_45 - .L_44)
.L_44:
        /*0288*/ 	.word	0x00000008
.L_45:


//--------------------- .nv.callgraph             --------------------------
	.section	.nv.callgraph,"",@"SHT_CUDA_CALLGRAPH"
	.align	4
	.sectionentsize	8
	.align		4
        /*0000*/ 	.word	0x00000000
	.align		4
        /*0004*/ 	.word	0xffffffff
	.align		4
        /*0008*/ 	.word	index@(_ZN7cutlass13device_kernelINS_4gemm6kernel13GemmUniversalIN4cute5tupleIJiiiiEEENS1_10collective13CollectiveMmaINS1_34MainloopSm90TmaGmmaWarpSpecializedILi4ENS5_IJNS4_1CILi1EEESB_SB_EEENS1_35KernelTmaWarpSpecializedCooperativeEEENS5_IJNSA_ILi128EEENSA_ILi256EEENSA_ILi64EEEEEENS_10bfloat16_tENS5_IJlSB_lEEESJ_SK_NS4_8TiledMMAINS4_8MMA_AtomIJNS4_4SM904GMMA28MMA_64x256x16_F32BF16BF16_SSILNSO_5MajorE0ELSQ_0ELNSO_7ScaleInE1ELSR_1EEEEEENS4_6LayoutINS5_IJNSA_ILi2EEESB_SB_EEENS5_IJSB_NSA_ILi0EEESX_EEEEENS5_IJNS4_10UnderscoreES10_S10_EEEEENS4_13SM90_TMA_LOADENS4_14ComposedLayoutINS4_7SwizzleILi3ELi4ELi3EEENS4_18smem_ptr_flag_bitsILi16EEENSU_INS5_IJNSA_ILi8EEESH_EEENS5_IJSH_SB_EEEEEEEvNS4_8identityES13_S1D_vS1E_EENS_8epilogue10collective6detail29Sm90TmaWarpSpecializedAdapterINS1H_15DefaultEpilogueISJ_SK_SK_NS1G_6thread17LinearCombinationISJ_Li1EffLNS1L_9ScaleType4KindE0ELNS_15FloatRoundStyleE2ESJ_EENS1_15EpilogueDefaultEEEEEvvEEEEvNT_6ParamsE)
	.align		4
        /*000c*/ 	.word	index@(__assertfail)
	.align		4
        /*0010*/ 	.word	0x00000000
	.align		4
        /*0014*/ 	.word	0xfffffffe
	.align		4
        /*0018*/ 	.word	0x00000000
	.align		4
        /*001c*/ 	.word	0xfffffffd
	.align		4
        /*0020*/ 	.word	0x00000000
	.align		4
        /*0024*/ 	.word	0xfffffffc


//--------------------- .nv.constant4             --------------------------
	.section	.nv.constant4,"a",@progbits
	.align	8
	.align		8
.nv.constant4:
        /*0000*/ 	.dword	__assertfail
	.align		8
        /*0008*/ 	.dword	__unnamed_1
	.align		8
        /*0010*/ 	.dword	_ZN39_INTERNAL_4296a3aa_4_k_cu_f9aa89e3_27384cuda3std3__45__cpo5beginE
	.align		8
        /*0018*/ 	.dword	_ZN39_INTERNAL_4296a3aa_4_k_cu_f9aa89e3_27384cuda3std3__45__cpo3endE
	.align		8
        /*0020*/ 	.dword	_ZN39_INTERNAL_4296a3aa_4_k_cu_f9aa89e3_27384cuda3std3__45__cpo6cbeginE
	.align		8
        /*0028*/ 	.dword	_ZN39_INTERNAL_4296a3aa_4_k_cu_f9aa89e3_27384cuda3std3__45__cpo4cendE
	.align		8
        /*0030*/ 	.dword	_ZN39_INTERNAL_4296a3aa_4_k_cu_f9aa89e3_27384cuda3std3__441_GLOBAL__N__4296a3aa_4_k_cu_f9aa89e3_27386ignoreE
	.align		8
        /*0038*/ 	.dword	_ZN39_INTERNAL_4296a3aa_4_k_cu_f9aa89e3_27384cuda3std3__419piecewise_constructE
	.align		8
        /*0040*/ 	.dword	_ZN39_INTERNAL_4296a3aa_4_k_cu_f9aa89e3_27384cuda3std3__48in_placeE
	.align		8
        /*0048*/ 	.dword	_ZN39_INTERNAL_4296a3aa_4_k_cu_f9aa89e3_27384cuda3std6ranges3__45__cpo4swapE
	.align		8
        /*0050*/ 	.dword	_ZN39_INTERNAL_4296a3aa_4_k_cu_f9aa89e3_27384cuda3std6ranges3__45__cpo9iter_moveE
	.align		8
        /*0058*/ 	.dword	_ZN39_INTERNAL_4296a3aa_4_k_cu_f9aa89e3_27384cute7productE
	.align		8
        /*0060*/ 	.dword	_ZN39_INTERNAL_4296a3aa_4_k_cu_f9aa89e3_27384cute1_E
	.align		8
        /*0068*/ 	.dword	$str$22
	.align		8
        /*0070*/ 	.dword	$str$23


//--------------------- .text._ZN7cutlass13device_kernelINS_4gemm6kernel13GemmUniversalIN4cute5tupleIJiiiiEEENS1_10collective13CollectiveMmaINS1_34MainloopSm90TmaGmmaWarpSpecializedILi4ENS5_IJNS4_1CILi1EEESB_SB_EEENS1_35KernelTmaWarpSpecializedCooperativeEEENS5_IJNSA_ILi128EEENSA_ILi256EEENSA_ILi64EEEEEENS_10bfloat16_tENS5_IJlSB_lEEESJ_SK_NS4_8TiledMMAINS4_8MMA_AtomIJNS4_4SM904GMMA28MMA_64x256x16_F32BF16BF16_SSILNSO_5MajorE0ELSQ_0ELNSO_7ScaleInE1ELSR_1EEEEEENS4_6LayoutINS5_IJNSA_ILi2EEESB_SB_EEENS5_IJSB_NSA_ILi0EEESX_EEEEENS5_IJNS4_10UnderscoreES10_S10_EEEEENS4_13SM90_TMA_LOADENS4_14ComposedLayoutINS4_7SwizzleILi3ELi4ELi3EEENS4_18smem_ptr_flag_bitsILi16EEENSU_INS5_IJNSA_ILi8EEESH_EEENS5_IJSH_SB_EEEEEEEvNS4_8identityES13_S1D_vS1E_EENS_8epilogue10collective6detail29Sm90TmaWarpSpecializedAdapterINS1H_15DefaultEpilogueISJ_SK_SK_NS1G_6thread17LinearCombinationISJ_Li1EffLNS1L_9ScaleType4KindE0ELNS_15FloatRoundStyleE2ESJ_EENS1_15EpilogueDefaultEEEEEvvEEEEvNT_6ParamsE --------------------------
	.section	.text._ZN7cutlass13device_kernelINS_4gemm6kernel13GemmUniversalIN4cute5tupleIJiiiiEEENS1_10collective13CollectiveMmaINS1_34MainloopSm90TmaGmmaWarpSpecializedILi4ENS5_IJNS4_1CILi1EEESB_SB_EEENS1_35KernelTmaWarpSpecializedCooperativeEEENS5_IJNSA_ILi128EEENSA_ILi256EEENSA_ILi64EEEEEENS_10bfloat16_tENS5_IJlSB_lEEESJ_SK_NS4_8TiledMMAINS4_8MMA_AtomIJNS4_4SM904GMMA28MMA_64x256x16_F32BF16BF16_SSILNSO_5MajorE0ELSQ_0ELNSO_7ScaleInE1ELSR_1EEEEEENS4_6LayoutINS5_IJNSA_ILi2EEESB_SB_EEENS5_IJSB_NSA_ILi0EEESX_EEEEENS5_IJNS4_10UnderscoreES10_S10_EEEEENS4_13SM90_TMA_LOADENS4_14ComposedLayoutINS4_7SwizzleILi3ELi4ELi3EEENS4_18smem_ptr_flag_bitsILi16EEENSU_INS5_IJNSA_ILi8EEESH_EEENS5_IJSH_SB_EEEEEEEvNS4_8identityES13_S1D_vS1E_EENS_8epilogue10collective6detail29Sm90TmaWarpSpecializedAdapterINS1H_15DefaultEpilogueISJ_SK_SK_NS1G_6thread17LinearCombinationISJ_Li1EffLNS1L_9ScaleType4KindE0ELNS_15FloatRoundStyleE2ESJ_EENS1_15EpilogueDefaultEEEEEvvEEEEvNT_6ParamsE,"ax",@progbits
	.align	128
.text._ZN7cutlass13device_kernelINS_4gemm6kernel13GemmUniversalIN4cute5tupleIJiiiiEEENS1_10collective13CollectiveMmaINS1_34MainloopSm90TmaGmmaWarpSpecializedILi4ENS5_IJNS4_1CILi1EEESB_SB_EEENS1_35KernelTmaWarpSpecializedCooperativeEEENS5_IJNSA_ILi128EEENSA_ILi256EEENSA_ILi64EEEEEENS_10bfloat16_tENS5_IJlSB_lEEESJ_SK_NS4_8TiledMMAINS4_8MMA_AtomIJNS4_4SM904GMMA28MMA_64x256x16_F32BF16BF16_SSILNSO_5MajorE0ELSQ_0ELNSO_7ScaleInE1ELSR_1EEEEEENS4_6LayoutINS5_IJNSA_ILi2EEESB_SB_EEENS5_IJSB_NSA_ILi0EEESX_EEEEENS5_IJNS4_10UnderscoreES10_S10_EEEEENS4_13SM90_TMA_LOADENS4_14ComposedLayoutINS4_7SwizzleILi3ELi4ELi3EEENS4_18smem_ptr_flag_bitsILi16EEENSU_INS5_IJNSA_ILi8EEESH_EEENS5_IJSH_SB_EEEEEEEvNS4_8identityES13_S1D_vS1E_EENS_8epilogue10collective6detail29Sm90TmaWarpSpecializedAdapterINS1H_15DefaultEpilogueISJ_SK_SK_NS1G_6thread17LinearCombinationISJ_Li1EffLNS1L_9ScaleType4KindE0ELNS_15FloatRoundStyleE2ESJ_EENS1_15EpilogueDefaultEEEEEvvEEEEvNT_6ParamsE:
        .type           _ZN7cutlass13device_kernelINS_4gemm6kernel13GemmUniversalIN4cute5tupleIJiiiiEEENS1_10collective13CollectiveMmaINS1_34MainloopSm90TmaGmmaWarpSpecializedILi4ENS5_IJNS4_1CILi1EEESB_SB_EEENS1_35KernelTmaWarpSpecializedCooperativeEEENS5_IJNSA_ILi128EEENSA_ILi256EEENSA_ILi64EEEEEENS_10bfloat16_tENS5_IJlSB_lEEESJ_SK_NS4_8TiledMMAINS4_8MMA_AtomIJNS4_4SM904GMMA28MMA_64x256x16_F32BF16BF16_SSILNSO_5MajorE0ELSQ_0ELNSO_7ScaleInE1ELSR_1EEEEEENS4_6LayoutINS5_IJNSA_ILi2EEESB_SB_EEENS5_IJSB_NSA_ILi0EEESX_EEEEENS5_IJNS4_10UnderscoreES10_S10_EEEEENS4_13SM90_TMA_LOADENS4_14ComposedLayoutINS4_7SwizzleILi3ELi4ELi3EEENS4_18smem_ptr_flag_bitsILi16EEENSU_INS5_IJNSA_ILi8EEESH_EEENS5_IJSH_SB_EEEEEEEvNS4_8identityES13_S1D_vS1E_EENS_8epilogue10collective6detail29Sm90TmaWarpSpecializedAdapterINS1H_15DefaultEpilogueISJ_SK_SK_NS1G_6thread17LinearCombinationISJ_Li1EffLNS1L_9ScaleType4KindE0ELNS_15FloatRoundStyleE2ESJ_EENS1_15EpilogueDefaultEEEEEvvEEEEvNT_6ParamsE,@function
        .size           _ZN7cutlass13device_kernelINS_4gemm6kernel13GemmUniversalIN4cute5tupleIJiiiiEEENS1_10collective13CollectiveMmaINS1_34MainloopSm90TmaGmmaWarpSpecializedILi4ENS5_IJNS4_1CILi1EEESB_SB_EEENS1_35KernelTmaWarpSpecializedCooperativeEEENS5_IJNSA_ILi128EEENSA_ILi256EEENSA_ILi64EEEEEENS_10bfloat16_tENS5_IJlSB_lEEESJ_SK_NS4_8TiledMMAINS4_8MMA_AtomIJNS4_4SM904GMMA28MMA_64x256x16_F32BF16BF16_SSILNSO_5MajorE0ELSQ_0ELNSO_7ScaleInE1ELSR_1EEEEEENS4_6LayoutINS5_IJNSA_ILi2EEESB_SB_EEENS5_IJSB_NSA_ILi0EEESX_EEEEENS5_IJNS4_10UnderscoreES10_S10_EEEEENS4_13SM90_TMA_LOADENS4_14ComposedLayoutINS4_7SwizzleILi3ELi4ELi3EEENS4_18smem_ptr_flag_bitsILi16EEENSU_INS5_IJNSA_ILi8EEESH_EEENS5_IJSH_SB_EEEEEEEvNS4_8identityES13_S1D_vS1E_EENS_8epilogue10collective6detail29Sm90TmaWarpSpecializedAdapterINS1H_15DefaultEpilogueISJ_SK_SK_NS1G_6thread17LinearCombinationISJ_Li1EffLNS1L_9ScaleType4KindE0ELNS_15FloatRoundStyleE2ESJ_EENS1_15EpilogueDefaultEEEEEvvEEEEvNT_6ParamsE,(.L_x_322 - _ZN7cutlass13device_kernelINS_4gemm6kernel13GemmUniversalIN4cute5tupleIJiiiiEEENS1_10collective13CollectiveMmaINS1_34MainloopSm90TmaGmmaWarpSpecializedILi4ENS5_IJNS4_1CILi1EEESB_SB_EEENS1_35KernelTmaWarpSpecializedCooperativeEEENS5_IJNSA_ILi128EEENSA_ILi256EEENSA_ILi64EEEEEENS_10bfloat16_tENS5_IJlSB_lEEESJ_SK_NS4_8TiledMMAINS4_8MMA_AtomIJNS4_4SM904GMMA28MMA_64x256x16_F32BF16BF16_SSILNSO_5MajorE0ELSQ_0ELNSO_7ScaleInE1ELSR_1EEEEEENS4_6LayoutINS5_IJNSA_ILi2EEESB_SB_EEENS5_IJSB_NSA_ILi0EEESX_EEEEENS5_IJNS4_10UnderscoreES10_S10_EEEEENS4_13SM90_TMA_LOADENS4_14ComposedLayoutINS4_7SwizzleILi3ELi4ELi3EEENS4_18smem_ptr_flag_bitsILi16EEENSU_INS5_IJNSA_ILi8EEESH_EEENS5_IJSH_SB_EEEEEEEvNS4_8identityES13_S1D_vS1E_EENS_8epilogue10collective6detail29Sm90TmaWarpSpecializedAdapterINS1H_15DefaultEpilogueISJ_SK_SK_NS1G_6thread17LinearCombinationISJ_Li1EffLNS1L_9ScaleType4KindE0ELNS_15FloatRoundStyleE2ESJ_EENS1_15EpilogueDefaultEEEEEvvEEEEvNT_6ParamsE)
        .other          _ZN7cutlass13device_kernelINS_4gemm6kernel13GemmUniversalIN4cute5tupleIJiiiiEEENS1_10collective13CollectiveMmaINS1_34MainloopSm90TmaGmmaWarpSpecializedILi4ENS5_IJNS4_1CILi1EEESB_SB_EEENS1_35KernelTmaWarpSpecializedCooperativeEEENS5_IJNSA_ILi128EEENSA_ILi256EEENSA_ILi64EEEEEENS_10bfloat16_tENS5_IJlSB_lEEESJ_SK_NS4_8TiledMMAINS4_8MMA_AtomIJNS4_4SM904GMMA28MMA_64x256x16_F32BF16BF16_SSILNSO_5MajorE0ELSQ_0ELNSO_7ScaleInE1ELSR_1EEEEEENS4_6LayoutINS5_IJNSA_ILi2EEESB_SB_EEENS5_IJSB_NSA_ILi0EEESX_EEEEENS5_IJNS4_10UnderscoreES10_S10_EEEEENS4_13SM90_TMA_LOADENS4_14ComposedLayoutINS4_7SwizzleILi3ELi4ELi3EEENS4_18smem_ptr_flag_bitsILi16EEENSU_INS5_IJNSA_ILi8EEESH_EEENS5_IJSH_SB_EEEEEEEvNS4_8identityES13_S1D_vS1E_EENS_8epilogue10collective6detail29Sm90TmaWarpSpecializedAdapterINS1H_15DefaultEpilogueISJ_SK_SK_NS1G_6thread17LinearCombinationISJ_Li1EffLNS1L_9ScaleType4KindE0ELNS_15FloatRoundStyleE2ESJ_EENS1_15EpilogueDefaultEEEEEvvEEEEvNT_6ParamsE,@"STO_CUDA_ENTRY STV_DEFAULT"
_ZN7cutlass13device_kernelINS_4gemm6kernel13GemmUniversalIN4cute5tupleIJiiiiEEENS1_10collective13CollectiveMmaINS1_34MainloopSm90TmaGmmaWarpSpecializedILi4ENS5_IJNS4_1CILi1EEESB_SB_EEENS1_35KernelTmaWarpSpecializedCooperativeEEENS5_IJNSA_ILi128EEENSA_ILi256EEENSA_ILi64EEEEEENS_10bfloat16_tENS5_IJlSB_lEEESJ_SK_NS4_8TiledMMAINS4_8MMA_AtomIJNS4_4SM904GMMA28MMA_64x256x16_F32BF16BF16_SSILNSO_5MajorE0ELSQ_0ELNSO_7ScaleInE1ELSR_1EEEEEENS4_6LayoutINS5_IJNSA_ILi2EEESB_SB_EEENS5_IJSB_NSA_ILi0EEESX_EEEEENS5_IJNS4_10UnderscoreES10_S10_EEEEENS4_13SM90_TMA_LOADENS4_14ComposedLayoutINS4_7SwizzleILi3ELi4ELi3EEENS4_18smem_ptr_flag_bitsILi16EEENSU_INS5_IJNSA_ILi8EEESH_EEENS5_IJSH_SB_EEEEEEEvNS4_8identityES13_S1D_vS1E_EENS_8epilogue10collective6detail29Sm90TmaWarpSpecializedAdapterINS1H_15DefaultEpilogueISJ_SK_SK_NS1G_6thread17LinearCombinationISJ_Li1EffLNS1L_9ScaleType4KindE0ELNS_15FloatRoundStyleE2ESJ_EENS1_15EpilogueDefaultEEEEEvvEEEEvNT_6ParamsE:
[----:B------:R-:W0:Y:S01]  /*0000*/  LDC R1, c[0x0][0x28] ;  /* 0x00000a00ff017b82 */ /* 0x000e220000000800 */
[----:B------:R-:W1:Y:S01]  /*0010*/  S2R R18, SR_TID.X ;  /* 0x0000000000127919 */ /* 0x000e620000002100 */
[----:B------:R-:W-:Y:S01]  /*0020*/  ELECT P0, URZ, PT ;  /* 0x00000000003f782f */ /* 0x000fe20003800000 */
[----:B------:R-:W-:Y:S01]  /*0030*/  BSSY B0, `(.L_x_0) ;  /* 0x000000f000007945 */ /* 0x000fe20003800000 */
[--C-:B-1----:R-:W-:Y:S02]  /*0040*/  SHF.R.U32.HI R0, RZ, 0x5, R18.reuse ;  /* 0x00000005ff007819 */ /* 0x102fe40000011612 */
[----:B------:R-:W-:-:S03]  /*0050*/  SHF.R.U32.HI R22, RZ, 0x7, R18 ;  /* 0x00000007ff167819 */ /* 0x000fc60000011612 */
[----:B------:R-:W1:Y:S04]  /*0060*/  SHFL.IDX PT, R5, R0, RZ, 0x1f ;  /* 0x00001fff00057589 */ /* 0x000e6800000e0000 */
[----:B------:R2:W3:Y:S01]  /*0070*/  SHFL.IDX PT, R8, R22, RZ, 0x1f ;  /* 0x00001fff16087589 */ /* 0x0004e200000e0000 */
[----:B-1----:R-:W-:-:S13]  /*0080*/  ISETP.NE.OR P0, PT, R5, RZ, !P0 ;  /* 0x000000ff0500720c */ /* 0x002fda0004705670 */
[----:B0-23--:R-:W-:Y:S05]  /*0090*/  @P0 BRA `(.L_x_1) ;  /* 0x0000000000200947 */ /* 0x00dfea0003800000 */
[----:B------:R-:W-:Y:S02]  /*00a0*/  ULDC.64 UR4, c[0x0][0x198] ;  /* 0x0000660000047ab9 */ /* 0x000fe40000000a00 */
[----:B------:R-:W-:Y:S02]  /*00b0*/  UIADD3 UR6, UP0, UR4, 0xf0, URZ ;  /* 0x000000f004067890 */ /* 0x000fe4000ff1e03f */
[----:B------:R-:W-:Y:S02]  /*00c0*/  UIADD3 UR4, UP1, UR4, 0x1f0, URZ ;  /* 0x000001f004047890 */ /* 0x000fe4000ff3e03f */
[----:B------:R-:W-:Y:S02]  /*00d0*/  UIADD3.X UR7, URZ, UR5, URZ, UP0, !UPT ;  /* 0x000000053f077290 */ /* 0x000fe400087fe43f */
[----:B------:R-:W-:-:S07]  /*00e0*/  UIADD3.X UR5, URZ, UR5, URZ, UP1, !UPT ;  /* 0x000000053f057290 */ /* 0x000fce0008ffe43f */
[----:B------:R0:W-:Y:S02]  /*00f0*/  UTMACCTL.PF [UR6] ;  /* 0x00000000060079b9 */ /* 0x0001e40008040000 */
[----:B------:R0:W-:Y:S02]  /*0100*/  UTMACCTL.PF [UR4] ;  /* 0x00000000040079b9 */ /* 0x0001e40008040000 */
[----:B0-----:R-:W-:Y:S01]  /*0110*/  NOP ;  /* 0x0000000000007918 */ /* 0x001fe20000000000 */
.L_x_1:
[----:B------:R-:W-:Y:S05]  /*0120*/  BSYNC B0 ;  /* 0x0000000000007941 */ /* 0x000fea0003800000 */
.L_x_0:
[----:B------:R-:W0:Y:S02]  /*0130*/  SHFL.IDX PT, R2, R0, RZ, 0x1f ;  /* 0x00001fff00027589 */ /* 0x000e2400000e0000 */
[----:B0-----:R-:W-:-:S13]  /*0140*/  ISETP.NE.AND P0, PT, R2, RZ, PT ;  /* 0x000000ff0200720c */ /* 0x001fda0003f05270 */
[----:B------:R-:W-:Y:S05]  /*0150*/  @P0 BRA `(.L_x_2) ;  /* 0x0000000000580947 */ /* 0x000fea0003800000 */
[----:B------:R-:W0:Y:S01]  /*0160*/  S2UR UR8, SR_CgaCtaId ;  /* 0x00000000000879c3 */ /* 0x000e220000008800 */
[----:B------:R-:W-:Y:S01]  /*0170*/  UMOV UR4, 0x400 ;  /* 0x0000040000047882 */ /* 0x000fe20000000000 */
[----:B------:R-:W-:Y:S01]  /*0180*/  UMOV UR5, 0x1 ;  /* 0x0000000100057882 */ /* 0x000fe20000000000 */
[----:B------:R-:W-:Y:S01]  /*0190*/  UMOV UR6, 0x100 ;  /* 0x0000010000067882 */ /* 0x000fe20000000000 */
[----:B------:R-:W-:Y:S01]  /*01a0*/  ELECT P0, URZ, PT ;  /* 0x00000000003f782f */ /* 0x000fe20003800000 */
[----:B------:R-:W-:-:S04]  /*01b0*/  UIADD3 UR6, -UR6, 0x100000, URZ ;  /* 0x0010000006067890 */ /* 0x000fc8000fffe13f */
[----:B------:R-:W-:Y:S02]  /*01c0*/  USHF.L.U32 UR7, UR6, 0xb, URZ ;  /* 0x0000000b06077899 */ /* 0x000fe4000800063f */
[----:B------:R-:W-:Y:S02]  /*01d0*/  USHF.L.U32 UR6, UR6, 0x1, URZ ;  /* 0x0000000106067899 */ /* 0x000fe4000800063f */
[----:B0-----:R-:W-:Y:S02]  /*01e0*/  ULEA UR8, UR8, UR4, 0x18 ;  /* 0x0000000408087291 */ /* 0x001fe4000f8ec03f */
[----:B------:R-:W-:-:S04]  /*01f0*/  UIADD3 UR4, -UR5, 0x100000, URZ ;  /* 0x0010000005047890 */ /* 0x000fc8000fffe13f */
[----:B------:R-:W-:Y:S02]  /*0200*/  USHF.L.U32 UR5, UR4, 0xb, URZ ;  /* 0x0000000b04057899 */ /* 0x000fe4000800063f */
[----:B------:R-:W-:Y:S01]  /*0210*/  USHF.L.U32 UR4, UR4, 0x1, URZ ;  /* 0x0000000104047899 */ /* 0x000fe2000800063f */
[----:B------:R-:W0:Y:S11]  /*0220*/  FENCE.VIEW.ASYNC.S ;  /* 0x00000000000073c6 */ /* 0x000e360000000000 */
[----:B0-----:R0:W1:Y:S01]  /*0230*/  SYNCS.EXCH.64 URZ, [UR8], UR4 ;  /* 0x00000004083f75b2 */ /* 0x0010620008000100 */
[----:B------:R0:W2:Y:S01]  /*0240*/  SYNCS.EXCH.64 URZ, [UR8+0x20], UR6 ;  /* 0x00002006083f75b2 */ /* 0x0000a20008000100 */
[----:B------:R0:W3:Y:S01]  /*0250*/  SYNCS.EXCH.64 URZ, [UR8+0x8], UR4 ;  /* 0x00000804083f75b2 */ /* 0x0000e20008000100 */
[----:B------:R0:W4:Y:S01]  /*0260*/  SYNCS.EXCH.64 URZ, [UR8+0x28], UR6 ;  /* 0x00002806083f75b2 */ /* 0x0001220008000100 */
[----:B------:R0:W0:Y:S01]  /*0270*/  SYNCS.EXCH.64 URZ, [UR8+0x10], UR4 ;  /* 0x00001004083f75b2 */ /* 0x0000220008000100 */
[----:B------:R0:W0:Y:S01]  /*0280*/  SYNCS.EXCH.64 URZ, [UR8+0x30], UR6 ;  /* 0x00003006083f75b2 */ /* 0x0000220008000100 */
[----:B------:R0:W0:Y:S01]  /*0290*/  SYNCS.EXCH.64 URZ, [UR8+0x18], UR4 ;  /* 0x00001804083f75b2 */ /* 0x0000220008000100 */
[----:B------:R0:W0:Y:S01]  /*02a0*/  SYNCS.EXCH.64 URZ, [UR8+0x38], UR6 ;  /* 0x00003806083f75b2 */ /* 0x0000220008000100 */
[----:B------:R-:W-:Y:S01]  /*02b0*/  NOP ;  /* 0x0000000000007918 */ /* 0x000fe20000000000 */
.L_x_2:
[----:B------:R-:W5:Y:S01]  /*02c0*/  SHFL.IDX PT, R0, R0, RZ, 0x1f ;  /* 0x00001fff00007589 */ /* 0x000f6200000e0000 */
[----:B------:R-:W-:Y:S01]  /*02d0*/  ELECT P0, URZ, PT ;  /* 0x00000000003f782f */ /* 0x000fe20003800000 */
[----:B------:R-:W1:Y:S01]  /*02e0*/  LDC R2, c[0x0][0x65c] ;  /* 0x00019700ff027b82 */ /* 0x000e620000000800 */
[----:B------:R-:W-:Y:S01]  /*02f0*/  SHF.R.S32.HI R6, RZ, 0x1f, R5 ;  /* 0x0000001fff067819 */ /* 0x000fe20000011405 */
[----:B------:R-:W2:Y:S01]  /*0300*/  S2R R3, SR_CTAID.Y ;  /* 0x0000000000037919 */ /* 0x000ea20000002600 */
[----:B0-----:R-:W-:Y:S01]  /*0310*/  UMOV UR4, 0x20 ;  /* 0x0000002000047882 */ /* 0x001fe20000000000 */
[----:B------:R-:W-:Y:S01]  /*0320*/  ISETP.NE.AND P2, PT, R8, RZ, PT ;  /* 0x000000ff0800720c */ /* 0x000fe20003f45270 */
[----:B------:R-:W-:Y:S01]  /*0330*/  NOP ;  /* 0x0000000000007918 */ /* 0x000fe20000000000 */
[----:B------:R-:W0:Y:S01]  /*0340*/  S2R R4, SR_CTAID.X ;  /* 0x0000000000047919 */ /* 0x000e220000002500 */
[----:B------:R-:W-:Y:S01]  /*0350*/  LEA.HI R6, R6, R5, RZ, 0x2 ;  /* 0x0000000506067211 */ /* 0x000fe200078f10ff */
[----:B------:R-:W-:Y:S01]  /*0360*/  NOP ;  /* 0x0000000000007918 */ /* 0x000fe20000000000 */
[----:B-----5:R-:W-:-:S02]  /*0370*/  ISETP.NE.OR P0, PT, R0, RZ, !P0 ;  /* 0x000000ff0000720c */ /* 0x020fc40004705670 */
[----:B-1----:R-:W-:-:S04]  /*0380*/  ISETP.NE.AND P3, PT, R2, 0x1, PT ;  /* 0x000000010200780c */ /* 0x002fc80003f65270 */
[----:B------:R-:W-:Y:S02]  /*0390*/  P2R R0, PR, RZ, 0x8 ;  /* 0x00000008ff007803 */ /* 0x000fe40000000000 */
[----:B------:R-:W-:-:S05]  /*03a0*/  LOP3.LUT R0, R6, 0xfffffffc, RZ, 0xc0, !PT ;  /* 0xfffffffc06007812 */ /* 0x000fca00078ec0ff */
[----:B------:R-:W-:Y:S01]  /*03b0*/  VOTEU.ALL UP0, P0 ;  /* 0x00000000003f7886 */ /* 0x000fe20000000000 */
[----:B------:R-:W-:Y:S01]  /*03c0*/  IMAD.IADD R0, R5, 0x1, -R0 ;  /* 0x0000000105007824 */ /* 0x000fe200078e0a00 */
[----:B------:R-:W0:Y:S01]  /*03d0*/  @P3 LDC R17, c[0x0][0x10] ;  /* 0x00000400ff113b82 */ /* 0x000e220000000800 */
[----:B------:R-:W-:Y:S01]  /*03e0*/  VOTEU.ALL UP1, P0 ;  /* 0x00000000003f7886 */ /* 0x000fe20000020000 */
[----:B--2---:R-:W-:Y:S01]  /*03f0*/  @P3 IMAD.MOV.U32 R6, RZ, RZ, R3 ;  /* 0x000000ffff063224 */ /* 0x004fe200078e0003 */
[----:B------:R-:W-:Y:S01]  /*0400*/  @!UP0 UMOV UR6, 0x400 ;  /* 0x0000040000068882 */ /* 0x000fe20000000000 */
[----:B------:R-:W-:-:S04]  /*0410*/  @!UP0 UIADD3 UR4, -UR4, 0x100000, URZ ;  /* 0x0010000004048890 */ /* 0x000fc8000fffe13f */
[----:B------:R-:W-:Y:S02]  /*0420*/  @!UP0 USHF.L.U32 UR5, UR4, 0xb, URZ ;  /* 0x0000000b04058899 */ /* 0x000fe4000800063f */
[----:B------:R-:W-:Y:S01]  /*0430*/  @!UP0 USHF.L.U32 UR4, UR4, 0x1, URZ ;  /* 0x0000000104048899 */ /* 0x000fe2000800063f */
[----:B------:R-:W-:Y:S02]  /*0440*/  @P3 IMAD.MOV.U32 R7, RZ, RZ, RZ ;  /* 0x000000ffff073224 */ /* 0x000fe400078e00ff */
[----:B------:R-:W-:Y:S01]  /*0450*/  IMAD.MOV.U32 R5, RZ, RZ, RZ ;  /* 0x000000ffff057224 */ /* 0x000fe200078e00ff */
[----:B------:R-:W1:Y:S01]  /*0460*/  @!UP0 S2UR UR7, SR_CgaCtaId ;  /* 0x00000000000789c3 */ /* 0x000e620000008800 */
[----:B------:R-:W-:-:S07]  /*0470*/  @P3 IMAD.MOV.U32 R11, RZ, RZ, RZ ;  /* 0x000000ffff0b3224 */ /* 0x000fce00078e00ff */
[----:B------:R-:W2:Y:S01]  /*0480*/  @!P3 LDC R9, c[0x0][0xc] ;  /* 0x00000300ff09bb82 */ /* 0x000ea20000000800 */
[----:B0-----:R-:W-:-:S04]  /*0490*/  @P3 IMAD.WIDE.U32 R16, R4, R17, R6 ;  /* 0x0000001104103225 */ /* 0x001fc800078e0006 */
[----:B------:R-:W-:Y:S01]  /*04a0*/  @P3 IMAD.IADD R17, R17, 0x1, R11 ;  /* 0x0000000111113824 */ /* 0x000fe200078e020b */
[----:B-1----:R-:W-:Y:S01]  /*04b0*/  @!UP0 ULEA UR6, UR7, UR6, 0x18 ;  /* 0x0000000607068291 */ /* 0x002fe2000f8ec03f */
[----:B------:R-:W-:Y:S01]  /*04c0*/  VOTEU.ALL UP0, P0 ;  /* 0x00000000003f7886 */ /* 0x000fe20000000000 */
[----:B------:R-:W-:-:S04]  /*04d0*/  ISETP.NE.AND P0, PT, R0, 0x3, PT ;  /* 0x000000030000780c */ /* 0x000fc80003f05270 */
[----:B------:R-:W-:Y:S01]  /*04e0*/  ISETP.EQ.OR P0, PT, R0, RZ, !P0 ;  /* 0x000000ff0000720c */ /* 0x000fe20004702670 */
[----:B--2---:R-:W-:-:S03]  /*04f0*/  @!P3 IMAD.WIDE.U32 R6, R9, R3, R4 ;  /* 0x000000030906b225 */ /* 0x004fc600078e0004 */
[C---:B------:R-:W-:Y:S01]  /*0500*/  ISETP.EQ.AND P0, PT, R8.reuse, RZ, P0 ;  /* 0x000000ff0800720c */ /* 0x040fe20000702270 */
[----:B------:R-:W-:Y:S01]  /*0510*/  VIADD R8, R8, 0xffffffff ;  /* 0xffffffff08087836 */ /* 0x000fe20000000000 */
[----:B------:R-:W0:Y:S02]  /*0520*/  FENCE.VIEW.ASYNC.S ;  /* 0x00000000000073c6 */ /* 0x000e240000000000 */
[----:B0-----:R0:W3:Y:S01]  /*0530*/  @!UP0 SYNCS.EXCH.64 URZ, [UR6+0x50], UR4 ;  /* 0x00005004063f85b2 */ /* 0x0010e20008000100 */
[----:B------:R-:W-:Y:S01]  /*0540*/  @!P3 IMAD.MOV.U32 R16, RZ, RZ, R6 ;  /* 0x000000ffff10b224 */ /* 0x000fe200078e0006 */
[----:B------:R-:W-:Y:S01]  /*0550*/  SEL R19, RZ, 0x1, !P0 ;  /* 0x00000001ff137807 */ /* 0x000fe20004000000 */
[----:B------:R-:W-:Y:S01]  /*0560*/  @!P3 IMAD.MOV.U32 R17, RZ, RZ, R7 ;  /* 0x000000ffff11b224 */ /* 0x000fe200078e0007 */
[----:B------:R-:W-:-:S04]  /*0570*/  ISETP.GE.U32.AND P1, PT, R8, 0x2, PT ;  /* 0x000000020800780c */ /* 0x000fc80003f26070 */
[----:B------:R-:W-:Y:S01]  /*0580*/  SEL R19, R19, 0x2, P1 ;  /* 0x0000000213137807 */ /* 0x000fe20000800000 */
[----:B------:R0:W3:Y:S01]  /*0590*/  @!UP1 SYNCS.EXCH.64 URZ, [UR6+0x58], UR4 ;  /* 0x00005804063f95b2 */ /* 0x0000e20008000100 */
[----:B------:R-:W-:Y:S01]  /*05a0*/  NOP ;  /* 0x0000000000007918 */ /* 0x000fe20000000000 */
[----:B---34-:R-:W-:Y:S06]  /*05b0*/  BAR.SYNC.DEFER_BLOCKING 0x0 ;  /* 0x0000000000007b1d */ /* 0x018fec0000010000 */
[----:B------:R-:W-:Y:S05]  /*05c0*/  @!P2 BRA `(.L_x_3) ;  /* 0x000000980068a947 */ /* 0x000fea0003800000 */
[----:B------:R-:W-:-:S13]  /*05d0*/  ISETP.GT.U32.AND P0, PT, R8, 0x1, PT ;  /* 0x000000010800780c */ /* 0x000fda0003f04070 */
[----:B0-----:R-:W-:Y:S05]  /*05e0*/  @P0 EXIT ;  /* 0x000000000000094d */ /* 0x001fea0003800000 */
[----:B------:R-:W-:Y:S01]  /*05f0*/  ULDC.64 UR4, c[0x0][0x650] ;  /* 0x0001940000047ab9 */ /* 0x000fe20000000a00 */
[----:B------:R-:W-:Y:S01]  /*0600*/  PRMT R0, RZ, 0x7610, R0 ;  /* 0x00007610ff007816 */ /* 0x000fe20000000000 */
[----:B------:R-:W-:Y:S01]  /*0610*/  IMAD.MOV.U32 R153, RZ, RZ, -0x1 ;  /* 0xffffffffff997424 */ /* 0x000fe200078e00ff */
[----:B------:R-:W-:Y:S01]  /*0620*/  ISETP.GE.U32.AND P0, PT, R16, UR4, PT ;  /* 0x0000000410007c0c */ /* 0x000fe2000bf06070 */
[----:B------:R-:W-:Y:S02]  /*0630*/  IMAD.MOV.U32 R152, RZ, RZ, -0x1 ;  /* 0xffffffffff987424 */ /* 0x000fe400078e00ff */
[----:B------:R-:W-:Y:S01]  /*0640*/  IMAD.MOV.U32 R23, RZ, RZ, -0x1 ;  /* 0xffffffffff177424 */ /* 0x000fe200078e00ff */
[----:B------:R-:W-:-:S13]  /*0650*/  ISETP.GE.U32.AND.EX P0, PT, R17, UR5, PT, P0 ;  /* 0x0000000511007c0c */ /* 0x000fda000bf06100 */
[----:B------:R-:W-:Y:S05]  /*0660*/  @P0 BRA `(.L_x_4) ;  /* 0x0000000400540947 */ /* 0x000fea0003800000 */
[----:B------:R-:W0:Y:S01]  /*0670*/  LDC.64 R14, c[0x0][0x628] ;  /* 0x00018a00ff0e7b82 */ /* 0x000e220000000a00 */
[----:B------:R-:W-:Y:S02]  /*0680*/  IMAD.MOV.U32 R6, RZ, RZ, R16 ;  /* 0x000000ffff067224 */ /* 0x000fe400078e0010 */
[----:B------:R-:W-:-:S05]  /*0690*/  IMAD.MOV.U32 R7, RZ, RZ, R17 ;  /* 0x000000ffff077224 */ /* 0x000fca00078e0011 */
[----:B------:R-:W1:Y:S08]  /*06a0*/  LDC R0, c[0x0][0x630] ;  /* 0x00018c00ff007b82 */ /* 0x000e700000000800 */
[----:B------:R-:W2:Y:S01]  /*06b0*/  LDC.64 R20, c[0x0][0x620] ;  /* 0x00018800ff147b82 */ /* 0x000ea20000000a00 */
[----:B0-----:R-:W-:-:S04]  /*06c0*/  ISETP.NE.U32.AND P0, PT, R14, RZ, PT ;  /* 0x000000ff0e00720c */ /* 0x001fc80003f05070 */
[----:B------:R-:W-:-:S13]  /*06d0*/  ISETP.NE.AND.EX P0, PT, R15, RZ, PT, P0 ;  /* 0x000000ff0f00720c */ /* 0x000fda0003f05300 */
[----:B-12---:R-:W-:Y:S05]  /*06e0*/  @!P0 BRA `(.L_x_5) ;  /* 0x0000000000288947 */ /* 0x006fea0003800000 */
[----:B------:R-:W0:Y:S02]  /*06f0*/  LDC R11, c[0x0][0x634] ;  /* 0x00018d00ff0b7b82 */ /* 0x000e240000000800 */
[----:B0-----:R-:W-:-:S05]  /*0700*/  IADD3 R11, P0, R16, R11, RZ ;  /* 0x0000000b100b7210 */ /* 0x001fca0007f1e0ff */
[----:B------:R-:W-:-:S04]  /*0710*/  IMAD.X R13, RZ, RZ, R17, P0 ;  /* 0x000000ffff0d7224 */ /* 0x000fc800000e0611 */
[----:B------:R-:W-:-:S04]  /*0720*/  IMAD.WIDE.U32 R6, R13, R14, RZ ;  /* 0x0000000e0d067225 */ /* 0x000fc800078e00ff */
[----:B------:R-:W-:-:S04]  /*0730*/  IMAD.WIDE.U32 R8, P0, R11, R15, R6 ;  /* 0x0000000f0b087225 */ /* 0x000fc80007800006 */
[----:B------:R-:W-:-:S04]  /*0740*/  IMAD.WIDE.U32 R6, R11, R14, RZ ;  /* 0x0000000e0b067225 */ /* 0x000fc800078e00ff */
[----:B------:R-:W-:Y:S01]  /*0750*/  IMAD.X R11, RZ, RZ, RZ, P0 ;  /* 0x000000ffff0b7224 */ /* 0x000fe200000e06ff */
[----:B------:R-:W-:Y:S01]  /*0760*/  IADD3 RZ, P0, R7, R8, RZ ;  /* 0x0000000807ff7210 */ /* 0x000fe20007f1e0ff */
[----:B------:R-:W-:-:S04]  /*0770*/  IMAD.MOV.U32 R10, RZ, RZ, R9 ;  /* 0x000000ffff0a7224 */ /* 0x000fc800078e0009 */
[----:B------:R-:W-:-:S08]  /*0780*/  IMAD.WIDE.U32.X R6, R13, R15, R10, P0 ;  /* 0x0000000f0d067225 */ /* 0x000fd000000e040a */
.L_x_5:
[-CC-:B------:R-:W-:Y:S01]  /*0790*/  SHF.R.U64 R23, R6, R0.reuse, R7.reuse ;  /* 0x0000000006177219 */ /* 0x180fe20000001207 */
[----:B------:R-:W0:Y:S01]  /*07a0*/  LDC R10, c[0x0][0x618] ;  /* 0x00018600ff0a7b82 */ /* 0x000e220000000800 */
[----:B------:R-:W-:Y:S01]  /*07b0*/  SHF.R.U32.HI R5, RZ, R0, R7 ;  /* 0x00000000ff057219 */ /* 0x000fe20000011607 */
[----:B------:R-:W-:Y:S01]  /*07c0*/  ULDC UR4, c[0x0][0x150] ;  /* 0x0000540000047ab9 */ /* 0x000fe20000000800 */
[----:B------:R-:W-:Y:S02]  /*07d0*/  IADD3 R9, P0, RZ, -R23, RZ ;  /* 0x80000017ff097210 */ /* 0x000fe40007f1e0ff */
[----:B------:R-:W-:-:S03]  /*07e0*/  I2FP.F32.U32 R0, R4 ;  /* 0x0000000400007245 */ /* 0x000fc60000201000 */
[----:B------:R-:W1:Y:S01]  /*07f0*/  LDC.64 R28, c[0x0][0x640] ;  /* 0x00019000ff1c7b82 */ /* 0x000e620000000a00 */
[----:B------:R-:W-:Y:S02]  /*0800*/  IMAD.X R11, RZ, RZ, ~R5, P0 ;  /* 0x000000ffff0b7224 */ /* 0x000fe400000e0e05 */
[----:B------:R-:W-:Y:S01]  /*0810*/  FMUL R0, R0, UR4 ;  /* 0x0000000400007c20 */ /* 0x000fe20008400000 */
[----:B------:R-:W-:Y:S01]  /*0820*/  IMAD.WIDE.U32 R6, R9, R20, R16 ;  /* 0x0000001409067225 */ /* 0x000fe200078e0010 */
[----:B------:R-:W-:-:S03]  /*0830*/  ULDC UR4, c[0x0][0x154] ;  /* 0x0000550000047ab9 */ /* 0x000fc60000000800 */
[----:B------:R-:W-:Y:S01]  /*0840*/  IMAD R8, R11, R20, RZ ;  /* 0x000000140b087224 */ /* 0x000fe200078e02ff */
[----:B------:R-:W2:Y:S01]  /*0850*/  LDC R5, c[0x0][0x144] ;  /* 0x00005100ff057b82 */ /* 0x000ea20000000800 */
[----:B------:R-:W3:Y:S02]  /*0860*/  F2I.U32.TRUNC.NTZ R0, R0 ;  /* 0x0000000000007305 */ /* 0x000ee4000020f000 */
[----:B------:R-:W-:-:S04]  /*0870*/  IMAD R9, R9, R21, R8 ;  /* 0x0000001509097224 */ /* 0x000fc800078e0208 */
[----:B------:R-:W-:Y:S01]  /*0880*/  IMAD.IADD R7, R7, 0x1, R9 ;  /* 0x0000000107077824 */ /* 0x000fe200078e0209 */
[----:B------:R-:W4:Y:S01]  /*0890*/  LDC R12, c[0x0][0x608] ;  /* 0x00018200ff0c7b82 */ /* 0x000f220000000800 */
[----:B------:R-:W-:-:S03]  /*08a0*/  IMAD.MOV.U32 R9, RZ, RZ, -0x1 ;  /* 0xffffffffff097424 */ /* 0x000fc600078e00ff */
[-CC-:B0-----:R-:W-:Y:S02]  /*08b0*/  SHF.R.U64 R20, R6, R10.reuse, R7.reuse ;  /* 0x0000000a06147219 */ /* 0x181fe40000001207 */
[----:B------:R-:W-:Y:S02]  /*08c0*/  I2FP.F32.U32 R6, R3 ;  /* 0x0000000300067245 */ /* 0x000fe40000201000 */
[----:B------:R-:W0:Y:S01]  /*08d0*/  LDC R26, c[0x0][0x658] ;  /* 0x00019600ff1a7b82 */ /* 0x000e220000000800 */
[----:B-1----:R-:W-:Y:S01]  /*08e0*/  ISETP.NE.U32.AND P0, PT, R28, RZ, PT ;  /* 0x000000ff1c00720c */ /* 0x002fe20003f05070 */
[----:B---3--:R-:W-:Y:S01]  /*08f0*/  IMAD.MOV R8, RZ, RZ, -R0 ;  /* 0x000000ffff087224 */ /* 0x008fe200078e0a00 */
[----:B------:R-:W-:Y:S01]  /*0900*/  SHF.R.U32.HI R7, RZ, R10, R7 ;  /* 0x0000000aff077219 */ /* 0x000fe20000011607 */
[----:B------:R-:W-:Y:S01]  /*0910*/  FMUL R6, R6, UR4 ;  /* 0x0000000406067c20 */ /* 0x000fe20008400000 */
[----:B------:R-:W-:-:S03]  /*0920*/  ISETP.NE.AND.EX P0, PT, R29, RZ, PT, P0 ;  /* 0x000000ff1d00720c */ /* 0x000fc60003f05300 */
[----:B------:R-:W1:Y:S01]  /*0930*/  LDC R14, c[0x0][0x148] ;  /* 0x00005200ff0e7b82 */ /* 0x000e620000000800 */
[----:B--2---:R-:W-:-:S07]  /*0940*/  IMAD R0, R5, R8, R4 ;  /* 0x0000000805007224 */ /* 0x004fce00078e0204 */
[----:B------:R-:W2:Y:S01]  /*0950*/  LDC R24, c[0x0][0x600] ;  /* 0x00018000ff187b82 */ /* 0x000ea20000000800 */
[-CC-:B----4-:R-:W-:Y:S02]  /*0960*/  SHF.R.U64 R30, R20, R12.reuse, R7.reuse ;  /* 0x0000000c141e7219 */ /* 0x190fe40000001207 */
[----:B------:R-:W-:Y:S01]  /*0970*/  SHF.R.U32.HI R5, RZ, R12, R7 ;  /* 0x0000000cff057219 */ /* 0x000fe20000011607 */
[----:B------:R-:W-:Y:S01]  /*0980*/  IMAD.MOV.U32 R7, RZ, RZ, 0x1 ;  /* 0x00000001ff077424 */ /* 0x000fe200078e00ff */
[----:B------:R3:W4:Y:S03]  /*0990*/  F2I.U32.TRUNC.NTZ R12, R6 ;  /* 0x00000006000c7305 */ /* 0x000726000020f000 */
[----:B------:R-:W1:Y:S01]  /*09a0*/  LDC R15, c[0x0][0x648] ;  /* 0x00019200ff0f7b82 */ /* 0x000e620000000800 */
[-C--:B0-----:R-:W-:Y:S02]  /*09b0*/  SHF.L.U32 R4, R9, R26.reuse, RZ ;  /* 0x0000001a09047219 */ /* 0x081fe400000006ff */
[----:B------:R-:W-:-:S02]  /*09c0*/  SHF.R.U64 R32, R30, R26, R5 ;  /* 0x0000001a1e207219 */ /* 0x000fc40000001205 */
[----:B------:R-:W-:Y:S02]  /*09d0*/  LOP3.LUT R11, RZ, R4, RZ, 0x33, !PT ;  /* 0x00000004ff0b7212 */ /* 0x000fe400078e33ff */
[-C--:B------:R-:W-:Y:S01]  /*09e0*/  SHF.R.U32.HI R5, RZ, R26.reuse, R5 ;  /* 0x0000001aff057219 */ /* 0x080fe20000011605 */
[----:B------:R-:W0:Y:S01]  /*09f0*/  LDC R21, c[0x0][0x638] ;  /* 0x00018e00ff157b82 */ /* 0x000e220000000800 */
[----:B------:R-:W-:Y:S01]  /*0a00*/  SHF.L.U32 R10, R7, R26, RZ ;  /* 0x0000001a070a7219 */ /* 0x000fe200000006ff */
[----:B------:R-:W-:-:S06]  /*0a10*/  IMAD.MOV.U32 R4, RZ, RZ, R32 ;  /* 0x000000ffff047224 */ /* 0x000fcc00078e0020 */
[----:B------:R-:W0:Y:S01]  /*0a20*/  LDC R153, c[0x0][0x610] ;  /* 0x00018400ff997b82 */ /* 0x000e220000000800 */
[----:B---34-:R-:W-:Y:S05]  /*0a30*/  @!P0 BRA `(.L_x_6) ;  /* 0x0000000000288947 */ /* 0x018fea0003800000 */
[----:B------:R-:W3:Y:S02]  /*0a40*/  LDC R9, c[0x0][0x64c] ;  /* 0x00019300ff097b82 */ /* 0x000ee40000000800 */
[----:B---3--:R-:W-:-:S05]  /*0a50*/  IADD3 R9, P0, R32, R9, RZ ;  /* 0x0000000920097210 */ /* 0x008fca0007f1e0ff */
        /* <DEDUP_REMOVED lines=8> */
.L_x_6:
[----:B-1----:R-:W-:Y:S01]  /*0ae0*/  SHF.R.U64 R4, R4, R15, R5 ;  /* 0x0000000f04047219 */ /* 0x002fe20000001205 */
[----:B--2---:R-:W-:Y:S01]  /*0af0*/  VIADD R5, R24, 0xffffffff ;  /* 0xffffffff18057836 */ /* 0x004fe20000000000 */
[----:B------:R-:W-:Y:S01]  /*0b00*/  LOP3.LUT R11, R30, R11, RZ, 0xc0, !PT ;  /* 0x0000000b1e0b7212 */ /* 0x000fe200078ec0ff */
[----:B------:R-:W-:Y:S02]  /*0b10*/  IMAD.MOV R12, RZ, RZ, -R12 ;  /* 0x000000ffff0c7224 */ /* 0x000fe400078e0a0c */
[----:B------:R-:W-:Y:S02]  /*0b20*/  IMAD.MOV R6, RZ, RZ, -R4 ;  /* 0x000000ffff067224 */ /* 0x000fe400078e0a04 */
[----:B------:R-:W-:Y:S01]  /*0b30*/  IMAD R11, R10, R4, R11 ;  /* 0x000000040a0b7224 */ /* 0x000fe200078e020b */
[----:B------:R-:W-:Y:S01]  /*0b40*/  LOP3.LUT R4, R20, R5, RZ, 0xc0, !PT ;  /* 0x0000000514047212 */ /* 0x000fe200078ec0ff */
[----:B------:R-:W-:Y:S02]  /*0b50*/  @P3 IMAD R0, R14, R12, R3 ;  /* 0x0000000c0e003224 */ /* 0x000fe400078e0203 */
[----:B0-----:R-:W-:-:S02]  /*0b60*/  IMAD R3, R6, R21, R32 ;  /* 0x0000001506037224 */ /* 0x001fc400078e0220 */
[----:B------:R-:W-:Y:S02]  /*0b70*/  IMAD R153, R11, R153, R0 ;  /* 0x000000990b997224 */ /* 0x000fe400078e0200 */
[----:B------:R-:W-:Y:S02]  /*0b80*/  IMAD R4, R3, R24, R4 ;  /* 0x0000001803047224 */ /* 0x000fe400078e0204 */
[----:B------:R-:W-:-:S03]  /*0b90*/  IMAD.MOV.U32 R0, RZ, RZ, 0x1 ;  /* 0x00000001ff007424 */ /* 0x000fc600078e00ff */
[----:B------:R-:W-:Y:S02]  /*0ba0*/  SEL R152, R4, R153, !P3 ;  /* 0x0000009904987207 */ /* 0x000fe40005800000 */
[----:B------:R-:W-:-:S07]  /*0bb0*/  SEL R153, R153, R4, !P3 ;  /* 0x0000000499997207 */ /* 0x000fce0005800000 */
.L_x_4:
[----:B------:R-:W-:-:S08]  /*0bc0*/  NOP ;  /* 0x0000000000007918 */ /* 0x000fd00000000000 */
[----:B------:R-:W0:Y:S02]  /*0bd0*/  USETMAXREG.TRY_ALLOC.CTAPOOL UP0, 0xe8 ;  /* 0x000000e8000079c8 */ /* 0x000e240008000600 */
[----:B0-----:R-:W-:-:S13]  /*0be0*/  PLOP3.LUT P0, PT, PT, PT, UP0, 0x80, 0x0 ;  /* 0x000000000000781c */ /* 0x001fda0003f0f008 */
[----:B------:R-:W-:Y:S05]  /*0bf0*/  @!P0 BRA `(.L_x_4) ;  /* 0xfffffffc00f08947 */ /* 0x000fea000383ffff */
[----:B------:R-:W-:Y:S01]  /*0c00*/  ULDC.64 UR4, c[0x0][0x598] ;  /* 0x0001660000047ab9 */ /* 0x000fe20000000a00 */
[----:B------:R-:W-:Y:S01]  /*0c10*/  ULDC.64 UR36, c[0x0][0x208] ;  /* 0x0000820000247ab9 */ /* 0x000fe20000000a00 */
[----:B------:R-:W-:-:S04]  /*0c20*/  ISETP.NE.U32.AND P0, PT, RZ, UR4, PT ;  /* 0x00000004ff007c0c */ /* 0x000fc8000bf05070 */
[----:B------:R-:W-:-:S13]  /*0c30*/  ISETP.NE.AND.EX P0, PT, RZ, UR5, PT, P0 ;  /* 0x00000005ff007c0c */ /* 0x000fda000bf05300 */
[----:B------:R-:W-:Y:S05]  /*0c40*/  @!P0 BRA `(.L_x_7) ;  /* 0x00000000001c8947 */ /* 0x000fea0003800000 */
[----:B------:R-:W0:Y:S02]  /*0c50*/  LDC.64 R4, c[0x0][0x598] ;  /* 0x00016600ff047b82 */ /* 0x000e240000000a00 */
[----:B0-----:R-:W2:Y:S02]  /*0c60*/  LDG.E.64 R4, desc[UR36][R4.64] ;  /* 0x0000002404047981 */ /* 0x001ea4000c1e1b00 */
[----:B--2---:R-:W-:-:S04]  /*0c70*/  ISETP.NE.U32.AND P0, PT, R4, RZ, PT ;  /* 0x000000ff0400720c */ /* 0x004fc80003f05070 */
[----:B------:R-:W-:-:S13]  /*0c80*/  ISETP.NE.AND.EX P0, PT, R5, RZ, PT, P0 ;  /* 0x000000ff0500720c */ /* 0x000fda0003f05300 */
[----:B------:R-:W-:Y:S05]  /*0c90*/  @!P0 BRA `(.L_x_7) ;  /* 0x0000000000088947 */ /* 0x000fea0003800000 */
[----:B------:R0:W5:Y:S01]  /*0ca0*/  LD.E R154, desc[UR36][R4.64] ;  /* 0x00000024049a7980 */ /* 0x000162000c101900 */
[----:B------:R-:W-:Y:S05]  /*0cb0*/  BRA `(.L_x_8) ;  /* 0x0000000000247947 */ /* 0x000fea0003800000 */
.L_x_7:
[----:B------:R-:W-:Y:S02]  /*0cc0*/  ULDC.64 UR4, c[0x0][0x588] ;  /* 0x0001620000047ab9 */ /* 0x000fe40000000a00 */
[----:B------:R-:W-:-:S04]  /*0cd0*/  ISETP.NE.U32.AND P0, PT, RZ, UR4, PT ;  /* 0x00000004ff007c0c */ /* 0x000fc8000bf05070 */
[----:B------:R-:W-:-:S13]  /*0ce0*/  ISETP.NE.AND.EX P0, PT, RZ, UR5, PT, P0 ;  /* 0x00000005ff007c0c */ /* 0x000fda000bf05300 */
[----:B------:R-:W-:Y:S05]  /*0cf0*/  @!P0 BRA `(.L_x_9) ;  /* 0x00000000000c8947 */ /* 0x000fea0003800000 */
[----:B------:R-:W0:Y:S02]  /*0d00*/  LDC.64 R154, c[0x0][0x588] ;  /* 0x00016200ff9a7b82 */ /* 0x000e240000000a00 */
[----:B0-----:R1:W5:Y:S01]  /*0d10*/  LDG.E R154, desc[UR36][R154.64] ;  /* 0x000000249a9a7981 */ /* 0x001362000c1e1900 */
[----:B------:R-:W-:Y:S05]  /*0d20*/  BRA `(.L_x_8) ;  /* 0x0000000000087947 */ /* 0x000fea0003800000 */
.L_x_9:
[----:B------:R-:W-:Y:S02]  /*0d30*/  ULDC UR4, c[0x0][0x580] ;  /* 0x0001600000047ab9 */ /* 0x000fe40000000800 */
[----:B------:R-:W-:-:S07]  /*0d40*/  IMAD.U32 R154, RZ, RZ, UR4 ;  /* 0x00000004ff9a7e24 */ /* 0x000fce000f8e00ff */
.L_x_8:
[----:B------:R-:W-:Y:S02]  /*0d50*/  ULDC.64 UR4, c[0x0][0x5a0] ;  /* 0x0001680000047ab9 */ /* 0x000fe40000000a00 */
[----:B------:R-:W-:-:S04]  /*0d60*/  ISETP.NE.U32.AND P0, PT, RZ, UR4, PT ;  /* 0x00000004ff007c0c */ /* 0x000fc8000bf05070 */
[----:B------:R-:W-:-:S13]  /*0d70*/  ISETP.NE.AND.EX P0, PT, RZ, UR5, PT, P0 ;  /* 0x00000005ff007c0c */ /* 0x000fda000bf05300 */
[----:B------:R-:W-:Y:S05]  /*0d80*/  @!P0 BRA `(.L_x_10) ;  /* 0x00000000001c8947 */ /* 0x000fea0003800000 */
[----:B0-----:R-:W0:Y:S02]  /*0d90*/  LDC.64 R4, c[0x0][0x5a0] ;  /* 0x00016800ff047b82 */ /* 0x001e240000000a00 */
[----:B0-----:R-:W2:Y:S02]  /*0da0*/  LDG.E.64 R4, desc[UR36][R4.64] ;  /* 0x0000002404047981 */ /* 0x001ea4000c1e1b00 */
[----:B--2---:R-:W-:-:S04]  /*0db0*/  ISETP.NE.U32.AND P0, PT, R4, RZ, PT ;  /* 0x000000ff0400720c */ /* 0x004fc80003f05070 */
[----:B------:R-:W-:-:S13]  /*0dc0*/  ISETP.NE.AND.EX P0, PT, R5, RZ, PT, P0 ;  /* 0x000000ff0500720c */ /* 0x000fda0003f05300 */
[----:B------:R-:W-:Y:S05]  /*0dd0*/  @!P0 BRA `(.L_x_10) ;  /* 0x0000000000088947 */ /* 0x000fea0003800000 */
[----:B-1----:R0:W5:Y:S01]  /*0de0*/  LD.E R155, desc[UR36][R4.64] ;  /* 0x00000024049b7980 */ /* 0x002162000c101900 */
[----:B------:R-:W-:Y:S05]  /*0df0*/  BRA `(.L_x_11) ;  /* 0x0000000000247947 */ /* 0x000fea0003800000 */
.L_x_10:
[----:B------:R-:W-:Y:S02]  /*0e00*/  ULDC.64 UR4, c[0x0][0x590] ;  /* 0x0001640000047ab9 */ /* 0x000fe40000000a00 */
[----:B------:R-:W-:-:S04]  /*0e10*/  ISETP.NE.U32.AND P0, PT, RZ, UR4, PT ;  /* 0x00000004ff007c0c */ /* 0x000fc8000bf05070 */
[----:B------:R-:W-:-:S13]  /*0e20*/  ISETP.NE.AND.EX P0, PT, RZ, UR5, PT, P0 ;  /* 0x00000005ff007c0c */ /* 0x000fda000bf05300 */
[----:B------:R-:W-:Y:S05]  /*0e30*/  @!P0 BRA `(.L_x_12) ;  /* 0x00000000000c8947 */ /* 0x000fea0003800000 */
[----:B0-----:R-:W1:Y:S02]  /*0e40*/  LDC.64 R4, c[0x0][0x590] ;  /* 0x00016400ff047b82 */ /* 0x001e640000000a00 */
[----:B-1----:R1:W5:Y:S01]  /*0e50*/  LDG.E R155, desc[UR36][R4.64] ;  /* 0x00000024049b7981 */ /* 0x002362000c1e1900 */
[----:B------:R-:W-:Y:S05]  /*0e60*/  BRA `(.L_x_11) ;  /* 0x0000000000087947 */ /* 0x000fea0003800000 */
.L_x_12:
[----:B------:R-:W-:Y:S02]  /*0e70*/  ULDC UR4, c[0x0][0x584] ;  /* 0x0001610000047ab9 */ /* 0x000fe40000000800 */
[----:B-1----:R-:W-:-:S07]  /*0e80*/  IMAD.U32 R155, RZ, RZ, UR4 ;  /* 0x00000004ff9b7e24 */ /* 0x002fce000f8e00ff */
.L_x_11:
[----:B------:R-:W-:-:S13]  /*0e90*/  LOP3.LUT P0, RZ, R0, 0xff, RZ, 0xc0, !PT ;  /* 0x000000ff00ff7812 */ /* 0x000fda000780c0ff */
[----:B------:R-:W-:Y:S05]  /*0ea0*/  @!P0 EXIT ;  /* 0x000000000000894d */ /* 0x000fea0003800000 */
[----:B------:R-:W-:Y:S01]  /*0eb0*/  ULDC UR4, c[0x0][0x28c] ;  /* 0x0000a30000047ab9 */ /* 0x000fe20000000800 */
[----:B------:R-:W-:Y:S01]  /*0ec0*/  LOP3.LUT R158, R19, 0x1, RZ, 0xfc, !PT ;  /* 0x00000001139e7812 */ /* 0x000fe200078efcff */
[----:B------:R-:W-:Y:S01]  /*0ed0*/  UIADD3 UR4, UR4, 0x3f, URZ ;  /* 0x0000003f04047890 */ /* 0x000fe2000fffe03f */
[----:B------:R-:W-:Y:S01]  /*0ee0*/  UMOV UR38, URZ ;  /* 0x0000003f00267c82 */ /* 0x000fe20008000000 */
[----:B------:R-:W-:Y:S02]  /*0ef0*/  UMOV UR39, URZ ;  /* 0x0000003f00277c82 */ /* 0x000fe40008000000 */
[----:B------:R-:W-:-:S04]  /*0f00*/  USHF.R.S32.HI UR5, URZ, 0x1f, UR4 ;  /* 0x0000001f3f057899 */ /* 0x000fc80008011404 */
[----:B------:R-:W-:-:S04]  /*0f10*/  ULEA.HI UR5, UR5, UR4, URZ, 0x6 ;  /* 0x0000000405057291 */ /* 0x000fc8000f8f303f */
[----:B------:R-:W-:-:S12]  /*0f20*/  USHF.R.S32.HI UR40, URZ, 0x6, UR5 ;  /* 0x000000063f287899 */ /* 0x000fd80008011405 */
.L_x_286:
[----:B------:R-:W-:Y:S01]  /*0f30*/  LOP3.LUT R0, R18, 0x80, RZ, 0xc0, !PT ;  /* 0x0000008012007812 */ /* 0x000fe200078ec0ff */
[----:B--2---:R-:W2:Y:S01]  /*0f40*/  S2UR UR7, SR_CgaCtaId ;  /* 0x00000000000779c3 */ /* 0x004ea20000008800 */
[----:B------:R-:W-:Y:S02]  /*0f50*/  UMOV UR6, 0x400 ;  /* 0x0000040000067882 */ /* 0x000fe40000000000 */
[----:B------:R-:W-:-:S06]  /*0f60*/  SHF.R.U32.HI R0, RZ, 0x7, R0 ;  /* 0x00000007ff007819 */ /* 0x000fcc0000011600 */
[----:B---3--:R-:W3:Y:S01]  /*0f70*/  SHFL.IDX PT, R0, R0, RZ, 0x1f ;  /* 0x00001fff00007589 */ /* 0x008ee200000e0000 */
[----:B--2---:R-:W-:Y:S01]  /*0f80*/  ULEA UR42, UR7, UR6, 0x18 ;  /* 0x00000006072a7291 */ /* 0x004fe2000f8ec03f */
[----:B---3--:R-:W-:-:S13]  /*0f90*/  R2UR UR4, R0 ;  /* 0x00000000000472ca */ /* 0x008fda00000e0000 */
[----:B------:R-:W-:-:S04]  /*0fa0*/  ULEA.HI UR5, UR4, UR4, URZ, 0x1 ;  /* 0x0000000404057291 */ /* 0x000fc8000f8f083f */
[----:B------:R-:W-:-:S04]  /*0fb0*/  ULOP3.LUT UR5, UR5, 0x7fffe, URZ, 0xc0, !UPT ;  /* 0x0007fffe05057892 */ /* 0x000fc8000f8ec03f */
[----:B------:R-:W-:-:S03]  /*0fc0*/  UIADD3 UR5, UR4, -UR5, URZ ;  /* 0x8000000504057290 */ /* 0x000fc6000fffe03f */
[----:B------:R-:W-:Y:S01]  /*0fd0*/  ULDC UR4, c[0x0][0x28c] ;  /* 0x0000a30000047ab9 */ /* 0x000fe20000000800 */
[----:B------:R-:W-:Y:S01]  /*0fe0*/  ULEA UR5, UR5, UR42, 0xd ;  /* 0x0000002a05057291 */ /* 0x000fe2000f8e683f */
[----:B------:R-:W-:-:S03]  /*0ff0*/  ISETP.LT.AND P0, PT, RZ, UR4, PT ;  /* 0x00000004ff007c0c */ /* 0x000fc6000bf01270 */
[----:B------:R-:W-:-:S04]  /*1000*/  UIADD3 UR5, UR5, 0x100, URZ ;  /* 0x0000010005057890 */ /* 0x000fc8000fffe03f */
[----:B------:R-:W-:-:S04]  /*1010*/  USHF.R.U32.HI UR5, URZ, 0x4, UR5 ;  /* 0x000000043f057899 */ /* 0x000fc80008011605 */
[----:B------:R-:W-:Y:S02]  /*1020*/  ULOP3.LUT UR41, UR5, 0x3fff, URZ, 0xc0, !UPT ;  /* 0x00003fff05297892 */ /* 0x000fe4000f8ec03f */
[----:B-1----:R-:W-:Y:S10]  /*1030*/  @P0 BRA `(.L_x_13) ;  /* 0x0000000000400947 */ /* 0x002ff40003800000 */
[----:B------:R-:W-:Y:S01]  /*1040*/  MOV R0, 0x0 ;  /* 0x0000000000007802 */ /* 0x000fe20000000f00 */
[----:B------:R-:W-:Y:S01]  /*1050*/  ULDC.64 UR4, c[0x4][0x68] ;  /* 0x01001a0000047ab9 */ /* 0x000fe20000000a00 */
[----:B------:R-:W-:Y:S01]  /*1060*/  ULDC.64 UR6, c[0x4][0x8] ;  /* 0x0100020000067ab9 */ /* 0x000fe20000000a00 */
[----:B01----:R-:W-:Y:S01]  /*1070*/  IMAD.U32 R4, RZ, RZ, UR4 ;  /* 0x00000004ff047e24 */ /* 0x003fe2000f8e00ff */
[----:B------:R0:W1:Y:S01]  /*1080*/  LDC.64 R14, c[0x4][R0] ;  /* 0x01000000000e7b82 */ /* 0x0000620000000a00 */
[----:B------:R-:W-:Y:S01]  /*1090*/  IMAD.U32 R5, RZ, RZ, UR5 ;  /* 0x00000005ff057e24 */ /* 0x000fe2000f8e00ff */
[----:B------:R-:W-:Y:S01]  /*10a0*/  ULDC.64 UR4, c[0x4][0x70] ;  /* 0x01001c0000047ab9 */ /* 0x000fe20000000a00 */
[----:B------:R-:W-:Y:S02]  /*10b0*/  IMAD.U32 R10, RZ, RZ, UR6 ;  /* 0x00000006ff0a7e24 */ /* 0x000fe4000f8e00ff */
[----:B------:R-:W-:Y:S02]  /*10c0*/  IMAD.U32 R6, RZ, RZ, UR4 ;  /* 0x00000004ff067e24 */ /* 0x000fe4000f8e00ff */
[----:B------:R-:W-:-:S02]  /*10d0*/  IMAD.U32 R7, RZ, RZ, UR5 ;  /* 0x00000005ff077e24 */ /* 0x000fc4000f8e00ff */
[----:B------:R-:W-:Y:S02]  /*10e0*/  IMAD.U32 R11, RZ, RZ, UR7 ;  /* 0x00000007ff0b7e24 */ /* 0x000fe4000f8e00ff */
[----:B------:R-:W-:Y:S02]  /*10f0*/  IMAD.MOV.U32 R8, RZ, RZ, 0x1e1 ;  /* 0x000001e1ff087424 */ /* 0x000fe400078e00ff */
[----:B------:R-:W-:Y:S02]  /*1100*/  IMAD.MOV.U32 R12, RZ, RZ, 0x1 ;  /* 0x00000001ff0c7424 */ /* 0x000fe400078e00ff */
[----:B0-----:R-:W-:-:S07]  /*1110*/  IMAD.MOV.U32 R13, RZ, RZ, RZ ;  /* 0x000000ffff0d7224 */ /* 0x001fce00078e00ff */
[----:B------:R-:W-:-:S07]  /*1120*/  LEPC R20, `(.L_x_13) ;  /* 0x000000001014794e */ /* 0x000fce0000000000 */
[----:B-1---5:R-:W-:Y:S05]  /*1130*/  CALL.ABS.NOINC R14 ;  /* 0x000000000e007343 */ /* 0x022fea0003c00000 */
.L_x_13:
[----:B------:R-:W-:-:S13]  /*1140*/  ISETP.NE.AND P0, PT, R158, 0x3, PT ;  /* 0x000000039e00780c */ /* 0x000fda0003f05270 */
[----:B------:R-:W-:Y:S05]  /*1150*/  @!P0 BRA `(.L_x_14) ;  /* 0x0000000000048947 */ /* 0x000fea0003800000 */
[----:B------:R-:W-:Y:S01]  /*1160*/  BPT.TRAP 0x1 ;  /* 0x000000040000795c */ /* 0x000fe20000300000 */
.L_x_14:
[----:B------:R-:W-:Y:S02]  /*1170*/  IMAD.U32 R3, RZ, RZ, UR39 ;  /* 0x00000027ff037e24 */ /* 0x000fe4000f8e00ff */
[----:B------:R-:W-:-:S03]  /*1180*/  IMAD.U32 R0, RZ, RZ, UR38 ;  /* 0x00000026ff007e24 */ /* 0x000fc6000f8e00ff */
[----:B------:R-:W-:Y:S02]  /*1190*/  LEA R3, R3, UR42, 0x3 ;  /* 0x0000002a03037c11 */ /* 0x000fe4000f8e18ff */
[----:B------:R-:W-:-:S04]  /*11a0*/  SHF.L.U32 R0, R0, 0x1f, RZ ;  /* 0x0000001f00007819 */ /* 0x000fc800000006ff */
[----:B------:R2:W3:Y:S01]  /*11b0*/  SYNCS.PHASECHK.TRANS64.TRYWAIT P1, [R3+URZ], R0 ;  /* 0x00000000030075a7 */ /* 0x0004e2000802017f */
[----:B------:R-:W-:Y:S05]  /*11c0*/  @!P0 BRA `(.L_x_15) ;  /* 0x0000000000048947 */ /* 0x000fea0003800000 */
[----:B------:R-:W-:Y:S01]  /*11d0*/  BPT.TRAP 0x1 ;  /* 0x000000040000795c */ /* 0x000fe20000300000 */
.L_x_15:
[----:B---3--:R-:W-:Y:S05]  /*11e0*/  @P1 BRA `(.L_x_16) ;  /* 0x0000000000081947 */ /* 0x008fea0003800000 */
[----:B------:R-:W3:Y:S02]  /*11f0*/  SYNCS.PHASECHK.TRANS64.TRYWAIT P1, [R3+URZ], R0 ;  /* 0x00000000030075a7 */ /* 0x000ee4000802017f */
[----:B---3--:R-:W-:Y:S05]  /*1200*/  @!P1 BRA `(.L_x_17) ;  /* 0x000000a000e89947 */ /* 0x008fea0003800000 */
.L_x_16:
[----:B------:R-:W-:-:S04]  /*1210*/  UISETP.LT.AND UP0, UPT, UR40, 0x1, UPT ;  /* 0x000000012800788c */ /* 0x000fc8000bf01270 */
[----:B------:R-:W-:-:S04]  /*1220*/  USEL UR4, UR40, 0x1, UP0 ;  /* 0x0000000128047887 */ /* 0x000fc80008000000 */
[----:B------:R-:W-:-:S06]  /*1230*/  UIADD3 UR4, UR40, -UR4, URZ ;  /* 0x8000000428047290 */ /* 0x000fcc000fffe03f */
[----:B--23--:R-:W-:Y:S01]  /*1240*/  IMAD.U32 R0, RZ, RZ, UR4 ;  /* 0x00000004ff007e24 */ /* 0x00cfe2000f8e00ff */
[----:B------:R-:W-:Y:S05]  /*1250*/  WARPSYNC.ALL ;  /* 0x0000000000007948 */ /* 0x000fea0003800000 */
[----:B------:R-:W-:Y:S01]  /*1260*/  ISETP.GE.AND P1, PT, R0, 0x1, PT ;  /* 0x000000010000780c */ /* 0x000fe20003f26270 */
[----:B------:R-:W-:Y:S01]  /*1270*/  UIADD3 UR4, UR42, 0x10100, URZ ;  /* 0x000101002a047890 */ /* 0x000fe2000fffe03f */
[----:B------:R-:W-:Y:S01]  /*1280*/  WARPGROUP.ARRIVE ;  /* 0x00000000000079c5 */ /* 0x000fe20000000000 */
[----:B------:R-:W-:Y:S01]  /*1290*/  UMOV UR9, 0x40000040 ;  /* 0x4000004000097882 */ /* 0x000fe20000000000 */
[----:B------:R-:W-:Y:S01]  /*12a0*/  UMOV UR11, 0x40000040 ;  /* 0x40000040000b7882 */ /* 0x000fe20000000000 */
[----:B------:R-:W-:-:S04]  /*12b0*/  USHF.R.U32.HI UR4, URZ, 0x4, UR4 ;  /* 0x000000043f047899 */ /* 0x000fc80008011604 */
[----:B------:R-:W-:Y:S02]  /*12c0*/  ULOP3.LUT UR5, UR4, 0x3fff, URZ, 0xc0, !UPT ;  /* 0x00003fff04057892 */ /* 0x000fe4000f8ec03f */
[----:B------:R-:W-:Y:S02]  /*12d0*/  ULOP3.LUT UR4, UR41, 0x10000, URZ, 0xfc, !UPT ;  /* 0x0001000029047892 */ /* 0x000fe4000f8efc3f */
[----:B------:R-:W-:Y:S02]  /*12e0*/  ULOP3.LUT UR5, UR5, 0x10000, URZ, 0xfc, !UPT ;  /* 0x0001000005057892 */ /* 0x000fe4000f8efc3f */
[----:B------:R-:W-:Y:S02]  /*12f0*/  ULEA UR6, UR39, UR4, 0xa ;  /* 0x0000000427067291 */ /* 0x000fe4000f8e503f */
[----:B------:R-:W-:-:S05]  /*1300*/  ULEA UR7, UR39, UR5, 0xb ;  /* 0x0000000527077291 */ /* 0x000fca000f8e583f */
[----:B------:R-:W-:Y:S02]  /*1310*/  UMOV UR8, UR6 ;  /* 0x0000000600087c82 */ /* 0x000fe40008000000 */
[----:B------:R-:W-:Y:S02]  /*1320*/  UMOV UR10, UR7 ;  /* 0x00000007000a7c82 */ /* 0x000fe40008000000 */
[----:B------:R-:W-:Y:S01]  /*1330*/  HGMMA.64x256x16.F32.BF16 R24, gdesc[UR8], RZ, !UPT, gsb0 ;  /* 0x03e00000081879f0 */ /* 0x000fe2000c0018ff */
[----:B------:R-:W-:Y:S02]  /*1340*/  UIADD3 UR8, UR6, 0x2, URZ ;  /* 0x0000000206087890 */ /* 0x000fe4000fffe03f */
[----:B------:R-:W-:Y:S01]  /*1350*/  UIADD3 UR10, UR7, 0x2, URZ ;  /* 0x00000002070a7890 */ /* 0x000fe2000fffe03f */
[----:B------:R-:W-:Y:S01]  /*1360*/  UMOV UR9, 0x40000040 ;  /* 0x4000004000097882 */ /* 0x000fe20000000000 */
[----:B------:R-:W-:Y:S01]  /*1370*/  UMOV UR11, 0x40000040 ;  /* 0x40000040000b7882 */ /* 0x000fe20000000000 */
[----:B------:R-:W-:-:S02]  /*1380*/  WARPGROUP.DEPBAR.LE gsb0, 0x0 ;  /* 0x00008000000079c5 */ /* 0x000fc40000010000 */
[----:B------:R-:W-:-:S15]  /*1390*/  WARPGROUP.ARRIVE ;  /* 0x00000000000079c5 */ /* 0x000fde0000000000 */
[----:B------:R-:W-:-:S05]  /*13a0*/  NOP ;  /* 0x0000000000007918 */ /* 0x000fca0000000000 */
[----:B------:R-:W-:Y:S01]  /*13b0*/  HGMMA.64x256x16.F32.BF16 R24, gdesc[UR8], R24, gsb0 ;  /* 0x03e00000081879f0 */ /* 0x000fe20008001818 */
[----:B------:R-:W-:Y:S02]  /*13c0*/  UIADD3 UR8, UR6, 0x4, URZ ;  /* 0x0000000406087890 */ /* 0x000fe4000fffe03f */
[----:B------:R-:W-:Y:S01]  /*13d0*/  UIADD3 UR10, UR7, 0x4, URZ ;  /* 0x00000004070a7890 */ /* 0x000fe2000fffe03f */
[----:B------:R-:W-:Y:S01]  /*13e0*/  UMOV UR9, 0x40000040 ;  /* 0x4000004000097882 */ /* 0x000fe20000000000 */
[----:B------:R-:W-:Y:S01]  /*13f0*/  UMOV UR11, 0x40000040 ;  /* 0x40000040000b7882 */ /* 0x000fe20000000000 */
[----:B------:R-:W-:Y:S02]  /*1400*/  WARPGROUP.DEPBAR.LE gsb0, 0x0 ;  /* 0x00008000000079c5 */ /* 0x000fe40000010000 */
        /* <DEDUP_REMOVED lines=10> */
[----:B------:R-:W-:Y:S03]  /*14b0*/  HGMMA.64x256x16.F32.BF16 R24, gdesc[UR8], R24, gsb0 ;  /* 0x03e00000081879f0 */ /* 0x000fe60008001818 */
[----:B------:R-:W-:Y:S02]  /*14c0*/  WARPGROUP.DEPBAR.LE gsb0, 0x0 ;  /* 0x00008000000079c5 */ /* 0x000fe40000010000 */
[----:B------:R-:W-:Y:S05]  /*14d0*/  @!P1 BRA `(.L_x_18) ;  /* 0x0000000400249947 */ /* 0x000fea0003800000 */
[----:B------:R-:W-:-:S04]  /*14e0*/  UIADD3 UR6, UR39, 0x1, URZ ;  /* 0x0000000127067890 */ /* 0x000fc8000fffe03f */
[----:B------:R-:W-:-:S04]  /*14f0*/  UISETP.NE.AND UP0, UPT, UR6, 0x4, UPT ;  /* 0x000000040600788c */ /* 0x000fc8000bf05270 */
[----:B------:R-:W-:Y:S02]  /*1500*/  USEL UR7, URZ, 0x1, UP0 ;  /* 0x000000013f077887 */ /* 0x000fe40008000000 */
[----:B------:R-:W-:Y:S02]  /*1510*/  USEL UR6, UR6, URZ, UP0 ;  /* 0x0000003f06067287 */ /* 0x000fe40008000000 */
[----:B------:R-:W-:-:S06]  /*1520*/  ULOP3.LUT UR7, UR38, UR7, URZ, 0x3c, !UPT ;  /* 0x0000000726077292 */ /* 0x000fcc000f8e3c3f */
[----:B01----:R-:W-:Y:S01]  /*1530*/  IMAD.U32 R5, RZ, RZ, UR7 ;  /* 0x00000007ff057e24 */ /* 0x003fe2000f8e00ff */
[----:B------:R-:W-:-:S06]  /*1540*/  UMOV UR7, UR39 ;  /* 0x0000002700077c82 */ /* 0x000fcc0008000000 */
.L_x_25:
[----:B01----:R-:W-:Y:S05]  /*1550*/  @!P0 BRA `(.L_x_19) ;  /* 0x0000000000048947 */ /* 0x003fea0003800000 */
[----:B------:R-:W-:Y:S01]  /*1560*/  BPT.TRAP 0x1 ;  /* 0x000000040000795c */ /* 0x000fe20000300000 */
.L_x_19:
[----:B------:R-:W0:Y:S01]  /*1570*/  S2UR UR9, SR_CgaCtaId ;  /* 0x00000000000979c3 */ /* 0x000e220000008800 */
[----:B------:R-:W-:Y:S01]  /*1580*/  UMOV UR8, 0x400 ;  /* 0x0000040000087882 */ /* 0x000fe20000000000 */
[----:B------:R-:W-:Y:S01]  /*1590*/  SHF.L.U32 R3, R5, 0x1f, RZ ;  /* 0x0000001f05037819 */ /* 0x000fe200000006ff */
[----:B0-----:R-:W-:-:S04]  /*15a0*/  ULEA UR14, UR9, UR8, 0x18 ;  /* 0x00000008090e7291 */ /* 0x001fc8000f8ec03f */
[----:B------:R-:W-:-:S09]  /*15b0*/  ULEA UR8, UR6, UR14, 0x3 ;  /* 0x0000000e06087291 */ /* 0x000fd2000f8e183f */
[----:B------:R0:W1:Y:S01]  /*15c0*/  SYNCS.PHASECHK.TRANS64.TRYWAIT P1, [UR8], R3 ;  /* 0x00000003ff0075a7 */ /* 0x0000620008020148 */
[----:B------:R-:W-:Y:S05]  /*15d0*/  @!P0 BRA `(.L_x_20) ;  /* 0x0000000000048947 */ /* 0x000fea0003800000 */
[----:B------:R-:W-:Y:S01]  /*15e0*/  BPT.TRAP 0x1 ;  /* 0x000000040000795c */ /* 0x000fe20000300000 */
.L_x_20:
[----:B-1----:R-:W-:Y:S05]  /*15f0*/  @P1 BRA `(.L_x_21) ;  /* 0x0000000000081947 */ /* 0x002fea0003800000 */
[----:B------:R-:W1:Y:S02]  /*1600*/  SYNCS.PHASECHK.TRANS64.TRYWAIT P1, [UR8], R3 ;  /* 0x00000003ff0075a7 */ /* 0x000e640008020148 */
[----:B-1----:R-:W-:Y:S05]  /*1610*/  @!P1 BRA `(.L_x_22) ;  /* 0x0000009c00f89947 */ /* 0x002fea0003800000 */
.L_x_21:
[----:B------:R-:W-:Y:S01]  /*1620*/  ULEA UR12, UR6, UR4, 0xa ;  /* 0x00000004060c7291 */ /* 0x000fe2000f8e503f */
[----:B------:R-:W-:Y:S01]  /*1630*/  WARPGROUP.ARRIVE ;  /* 0x00000000000079c5 */ /* 0x000fe20000000000 */
[----:B------:R-:W-:Y:S01]  /*1640*/  ULEA UR13, UR6, UR5, 0xb ;  /* 0x00000005060d7291 */ /* 0x000fe2000f8e583f */
[----:B------:R-:W-:Y:S01]  /*1650*/  UMOV UR9, 0x40000040 ;  /* 0x4000004000097882 */ /* 0x000fe20000000000 */
[----:B------:R-:W-:-:S03]  /*1660*/  UMOV UR11, 0x40000040 ;  /* 0x40000040000b7882 */ /* 0x000fc60000000000 */
[----:B------:R-:W-:Y:S02]  /*1670*/  UMOV UR8, UR12 ;  /* 0x0000000c00087c82 */ /* 0x000fe40008000000 */
[----:B------:R-:W-:Y:S02]  /*1680*/  UMOV UR10, UR13 ;  /* 0x0000000d000a7c82 */ /* 0x000fe40008000000 */
[----:B------:R-:W-:Y:S01]  /*1690*/  HGMMA.64x256x16.F32.BF16 R24, gdesc[UR8], R24, gsb0 ;  /* 0x03e00000081879f0 */ /* 0x000fe20008001818 */
        /* <DEDUP_REMOVED lines=26> */
[----:B------:R-:W-:Y:S01]  /*1840*/  BPT.TRAP 0x1 ;  /* 0x000000040000795c */ /* 0x000fe20000300000 */
.L_x_23:
[----:B------:R-:W-:Y:S01]  /*1850*/  ULEA UR8, UR7, UR14, 0x3 ;  /* 0x0000000e07087291 */ /* 0x000fe2000f8e183f */
[----:B------:R-:W-:-:S03]  /*1860*/  ISETP.GT.U32.AND P1, PT, R19, 0x1, PT ;  /* 0x000000011300780c */ /* 0x000fc60003f24070 */
[----:B------:R-:W-:-:S04]  /*1870*/  UIADD3 UR8, UR8, 0x20, URZ ;  /* 0x0000002008087890 */ /* 0x000fc8000fffe03f */
[----:B------:R-:W-:-:S09]  /*1880*/  UPRMT UR8, URZ, 0x654, UR8 ;  /* 0x000006543f087896 */ /* 0x000fd20008000008 */
[----:B------:R-:W-:Y:S01]  /*1890*/  SYNCS.ARRIVE.TRANS64.RED.A1T0 RZ, [UR8], RZ ;  /* 0x000000ffffff79a7 */ /* 0x000fe20008100408 */
[----:B------:R-:W-:Y:S05]  /*18a0*/  @P1 BRA `(.L_x_24) ;  /* 0x0000000000041947 */ /* 0x000fea0003800000 */
[----:B------:R-:W-:Y:S01]  /*18b0*/  BPT.TRAP 0x1 ;  /* 0x000000040000795c */ /* 0x000fe20000300000 */
.L_x_24:
[----:B------:R-:W-:Y:S01]  /*18c0*/  UIADD3 UR6, UR6, 0x1, URZ ;  /* 0x0000000106067890 */ /* 0x000fe2000fffe03f */
[C---:B------:R-:W-:Y:S01]  /*18d0*/  ISETP.GT.AND P1, PT, R0.reuse, 0x1, PT ;  /* 0x000000010000780c */ /* 0x040fe20003f24270 */
[----:B------:R-:W-:Y:S01]  /*18e0*/  UIADD3 UR7, UR7, 0x1, URZ ;  /* 0x0000000107077890 */ /* 0x000fe2000fffe03f */
[----:B------:R-:W-:Y:S01]  /*18f0*/  VIADD R0, R0, 0xffffffff ;  /* 0xffffffff00007836 */ /* 0x000fe20000000000 */
[----:B------:R-:W-:Y:S02]  /*1900*/  UISETP.NE.AND UP0, UPT, UR6, 0x4, UPT ;  /* 0x000000040600788c */ /* 0x000fe4000bf05270 */
[----:B------:R-:W-:Y:S02]  /*1910*/  UISETP.NE.AND UP1, UPT, UR7, 0x4, UPT ;  /* 0x000000040700788c */ /* 0x000fe4000bf25270 */
[----:B------:R-:W-:Y:S02]  /*1920*/  USEL UR8, URZ, 0x1, UP0 ;  /* 0x000000013f087887 */ /* 0x000fe40008000000 */
[----:B------:R-:W-:-:S02]  /*1930*/  USEL UR6, UR6, URZ, UP0 ;  /* 0x0000003f06067287 */ /* 0x000fc40008000000 */
[----:B------:R-:W-:Y:S02]  /*1940*/  USEL UR7, UR7, URZ, UP1 ;  /* 0x0000003f07077287 */ /* 0x000fe40008800000 */
[----:B------:R-:W-:Y:S01]  /*1950*/  LOP3.LUT R5, R5, UR8, RZ, 0x3c, !PT ;  /* 0x0000000805057c12 */ /* 0x000fe2000f8e3cff */
[----:B------:R-:W-:Y:S09]  /*1960*/  @P1 BRA `(.L_x_25) ;  /* 0xfffffff800f81947 */ /* 0x000ff2000383ffff */
.L_x_18:
[----:B------:R-:W2:Y:S02]  /*1970*/  LDC R0, c[0x0][0x28c] ;  /* 0x0000a300ff007b82 */ /* 0x000ea40000000800 */
[----:B--2---:R-:W-:-:S13]  /*1980*/  ISETP.GE.AND P1, PT, R0, 0x1, PT ;  /* 0x000000010000780c */ /* 0x004fda0003f26270 */
[----:B------:R-:W-:Y:S05]  /*1990*/  @!P1 BRA `(.L_x_26) ;  /* 0x0000000000409947 */ /* 0x000fea0003800000 */
[----:B------:R-:W-:Y:S05]  /*19a0*/  @!P0 BRA `(.L_x_27) ;  /* 0x0000000000048947 */ /* 0x000fea0003800000 */
[----:B------:R-:W-:Y:S01]  /*19b0*/  BPT.TRAP 0x1 ;  /* 0x000000040000795c */ /* 0x000fe20000300000 */
.L_x_27:
[----:B------:R-:W2:Y:S01]  /*19c0*/  S2UR UR6, SR_CgaCtaId ;  /* 0x00000000000679c3 */ /* 0x000ea20000008800 */
[----:B------:R-:W-:Y:S01]  /*19d0*/  UISETP.LT.AND UP0, UPT, UR40, 0x1, UPT ;  /* 0x000000012800788c */ /* 0x000fe2000bf01270 */
[----:B------:R-:W-:Y:S01]  /*19e0*/  ISETP.GT.U32.AND P0, PT, R19, 0x1, PT ;  /* 0x000000011300780c */ /* 0x000fe20003f04070 */
[----:B------:R-:W-:Y:S02]  /*19f0*/  UMOV UR5, 0x400 ;  /* 0x0000040000057882 */ /* 0x000fe40000000000 */
[----:B------:R-:W-:-:S04]  /*1a00*/  USEL UR4, UR40, 0x1, UP0 ;  /* 0x0000000128047887 */ /* 0x000fc80008000000 */
[----:B------:R-:W-:-:S04]  /*1a10*/  UIADD3 UR4, UR39, UR40, -UR4 ;  /* 0x0000002827047290 */ /* 0x000fc8000fffe804 */
[----:B------:R-:W-:-:S04]  /*1a20*/  USHF.L.U32 UR4, UR4, 0x3, URZ ;  /* 0x0000000304047899 */ /* 0x000fc8000800063f */
[----:B------:R-:W-:Y:S02]  /*1a30*/  ULOP3.LUT UR4, UR4, 0x18, URZ, 0xc0, !UPT ;  /* 0x0000001804047892 */ /* 0x000fe4000f8ec03f */
[----:B--2---:R-:W-:-:S04]  /*1a40*/  ULEA UR5, UR6, UR5, 0x18 ;  /* 0x0000000506057291 */ /* 0x004fc8000f8ec03f */
[----:B------:R-:W-:-:S04]  /*1a50*/  UIADD3 UR4, UR5, 0x20, UR4 ;  /* 0x0000002005047890 */ /* 0x000fc8000fffe004 */
[----:B------:R-:W-:-:S09]  /*1a60*/  UPRMT UR4, URZ, 0x654, UR4 ;  /* 0x000006543f047896 */ /* 0x000fd20008000004 */
[----:B------:R-:W-:Y:S01]  /*1a70*/  SYNCS.ARRIVE.TRANS64.RED.A1T0 RZ, [UR4], RZ ;  /* 0x000000ffffff79a7 */ /* 0x000fe20008100404 */
[----:B------:R-:W-:Y:S05]  /*1a80*/  @P0 BRA `(.L_x_26) ;  /* 0x0000000000040947 */ /* 0x000fea0003800000 */
[----:B------:R-:W-:Y:S01]  /*1a90*/  BPT.TRAP 0x1 ;  /* 0x000000040000795c */ /* 0x000fe20000300000 */
.L_x_26:
[----:B------:R-:W2:Y:S01]  /*1aa0*/  LDC R7, c[0x0][0x288] ;  /* 0x0000a200ff077b82 */ /* 0x000ea20000000800 */
[----:B01----:R-:W-:Y:S01]  /*1ab0*/  SHF.R.U32.HI R3, RZ, 0x2, R18 ;  /* 0x00000002ff037819 */ /* 0x003fe20000011612 */
[----:B------:R-:W-:Y:S01]  /*1ac0*/  UIADD3 UR39, UR40, UR39, URZ ;  /* 0x0000002728277290 */ /* 0x000fe2000fffe03f */
[C---:B------:R-:W-:Y:S01]  /*1ad0*/  LOP3.LUT R4, R18.reuse, 0x60, RZ, 0xc0, !PT ;  /* 0x0000006012047812 */ /* 0x040fe200078ec0ff */
[----:B------:R-:W-:Y:S01]  /*1ae0*/  ULDC UR8, c[0x0][0x284] ;  /* 0x0000a10000087ab9 */ /* 0x000fe20000000800 */
[----:B------:R-:W-:Y:S01]  /*1af0*/  LOP3.LUT R3, R3, 0x7, RZ, 0xc0, !PT ;  /* 0x0000000703037812 */ /* 0x000fe200078ec0ff */
[----:B------:R-:W-:Y:S01]  /*1b00*/  USHF.R.U32.HI UR4, URZ, 0x2, UR39 ;  /* 0x000000023f047899 */ /* 0x000fe20008011627 */
[----:B------:R-:W-:Y:S01]  /*1b10*/  SHF.R.U32.HI R10, RZ, 0x1, R4 ;  /* 0x00000001ff0a7819 */ /* 0x000fe20000011604 */
[----:B------:R-:W-:Y:S01]  /*1b20*/  IMAD.SHL.U32 R4, R18, 0x2, RZ ;  /* 0x0000000212047824 */ /* 0x000fe200078e00ff */
[----:B------:R-:W-:Y:S01]  /*1b30*/  LOP3.LUT R0, R22, 0x1, RZ, 0xc0, !PT ;  /* 0x0000000116007812 */ /* 0x000fe200078ec0ff */
[----:B------:R-:W-:Y:S01]  /*1b40*/  ULOP3.LUT UR4, UR4, 0x1, URZ, 0xc0, !UPT ;  /* 0x0000000104047892 */ /* 0x000fe2000f8ec03f */
[----:B------:R-:W-:Y:S01]  /*1b50*/  IADD3 R5, RZ, -R10, -R3 ;  /* 0x8000000aff057210 */ /* 0x000fe20007ffe803 */
[----:B------:R-:W-:Y:S01]  /*1b60*/  UISETP.GT.U32.AND UP1, UPT, UR39, 0x3, UPT ;  /* 0x000000032700788c */ /* 0x000fe2000bf24070 */
[----:B------:R-:W-:Y:S01]  /*1b70*/  LOP3.LUT R9, R4, 0x6, RZ, 0xc0, !PT ;  /* 0x0000000604097812 */ /* 0x000fe200078ec0ff */
[C---:B------:R-:W-:Y:S01]  /*1b80*/  IMAD.SHL.U32 R6, R0.reuse, 0x40, RZ ;  /* 0x0000004000067824 */ /* 0x040fe200078e00ff */
[----:B------:R-:W-:Y:S01]  /*1b90*/  UISETP.NE.U32.AND UP0, UPT, UR4, 0x1, UPT ;  /* 0x000000010400788c */ /* 0x000fe2000bf05070 */
[----:B------:R-:W-:Y:S01]  /*1ba0*/  IMAD R11, R0, -0x40, R5 ;  /* 0xffffffc0000b7824 */ /* 0x000fe200078e0205 */
[----:B------:R-:W-:Y:S01]  /*1bb0*/  LOP3.LUT R0, R18, 0x3, RZ, 0xc0, !PT ;  /* 0x0000000312007812 */ /* 0x000fe200078ec0ff */
[----:B------:R-:W-:Y:S01]  /*1bc0*/  ULDC.64 UR6, c[0x0][0x5d0] ;  /* 0x0001740000067ab9 */ /* 0x000fe20000000a00 */
[----:B------:R-:W-:Y:S01]  /*1bd0*/  PRMT R8, R9, 0x6540, R152 ;  /* 0x0000654009087816 */ /* 0x000fe20000000098 */
[----:B------:R-:W-:Y:S01]  /*1be0*/  IMAD.SHL.U32 R152, R152, 0x100, RZ ;  /* 0x0000010098987824 */ /* 0x000fe200078e00ff */
[----:B------:R-:W-:Y:S01]  /*1bf0*/  SHF.R.S32.HI R21, RZ, 0x1f, R23 ;  /* 0x0000001fff157819 */ /* 0x000fe20000011417 */
[----:B------:R-:W-:Y:S01]  /*1c00*/  UISETP.LT.U32.AND UP1, UPT, UR40, 0x4, UP1 ;  /* 0x000000042800788c */ /* 0x000fe20008f21070 */
[----:B------:R-:W-:Y:S01]  /*1c10*/  SHF.R.S32.HI R9, RZ, 0x1f, R8 ;  /* 0x0000001fff097819 */ /* 0x000fe20000011408 */
[----:B--2---:R-:W-:Y:S01]  /*1c20*/  IMAD R13, R0, -0x2, R7 ;  /* 0xfffffffe000d7824 */ /* 0x004fe200078e0207 */
[----:B------:R-:W-:Y:S01]  /*1c30*/  ISETP.GE.AND P0, PT, R152, R7, PT ;  /* 0x000000079800720c */ /* 0x000fe20003f06270 */
[----:B------:R-:W-:Y:S01]  /*1c40*/  IMAD.SHL.U32 R0, R153, 0x80, RZ ;  /* 0x0000008099007824 */ /* 0x000fe200078e00ff */
[----:B------:R-:W-:Y:S01]  /*1c50*/  UISETP.GT.U32.AND UP0, UPT, UR40, 0x3, !UP0 ;  /* 0x000000032800788c */ /* 0x000fe2000c704070 */
[----:B------:R-:W-:Y:S01]  /*1c60*/  IMAD R4, R21, UR6, RZ ;  /* 0x0000000615047c24 */ /* 0x000fe2000f8e02ff */
[----:B------:R-:W-:Y:S01]  /*1c70*/  LOP3.LUT R3, R6, 0x40, R3, 0xe2, !PT ;  /* 0x0000004006037812 */ /* 0x000fe200078ee203 */
[----:B------:R-:W-:Y:S01]  /*1c80*/  USEL UR5, URZ, 0x1, !UP1 ;  /* 0x000000013f057887 */ /* 0x000fe2000c800000 */
[C---:B------:R-:W-:Y:S01]  /*1c90*/  ISETP.GE.OR P0, PT, R0.reuse, UR8, P0 ;  /* 0x0000000800007c0c */ /* 0x040fe20008706670 */
[----:B------:R-:W-:Y:S01]  /*1ca0*/  USEL UR4, URZ, 0x1, !UP0 ;  /* 0x000000013f047887 */ /* 0x000fe2000c000000 */
[----:B------:R-:W-:Y:S01]  /*1cb0*/  IMAD.WIDE R6, R153, 0x80, RZ ;  /* 0x0000008099067825 */ /* 0x000fe200078e02ff */
[----:B------:R-:W-:Y:S01]  /*1cc0*/  ULOP3.LUT UR39, UR39, 0x3, URZ, 0xc0, !UPT ;  /* 0x0000000327277892 */ /* 0x000fe2000f8ec03f */
[----:B------:R-:W-:Y:S01]  /*1cd0*/  IADD3 R0, -R0, UR8, R11 ;  /* 0x0000000800007c10 */ /* 0x000fe2000fffe10b */
[----:B------:R-:W-:Y:S01]  /*1ce0*/  ULOP3.LUT UR38, UR4, UR38, UR5, 0x96, !UPT ;  /* 0x0000002604267292 */ /* 0x000fe2000f8e9605 */
[C---:B------:R-:W-:Y:S01]  /*1cf0*/  IMAD R15, R23.reuse, UR7, R4 ;  /* 0x00000007170f7c24 */ /* 0x040fe2000f8e0204 */
[----:B------:R-:W-:Y:S01]  /*1d00*/  LOP3.LUT R167, R6, R3, R10, 0xfe, !PT ;  /* 0x0000000306a77212 */ /* 0x000fe200078efe0a */
[----:B------:R-:W-:-:S04]  /*1d10*/  IMAD.WIDE.U32 R4, R23, UR6, R8 ;  /* 0x0000000617047c25 */ /* 0x000fc8000f8e0008 */
[----:B------:R-:W-:Y:S02]  /*1d20*/  IMAD.IADD R5, R5, 0x1, R15 ;  /* 0x0000000105057824 */ /* 0x000fe400078e020f */
[----:B------:R-:W-:Y:S02]  /*1d30*/  IMAD.IADD R3, R13, 0x1, -R152 ;  /* 0x000000010d037824 */ /* 0x000fe400078e0a98 */
[----:B------:R-:W-:Y:S01]  /*1d40*/  IMAD.MOV.U32 R153, RZ, RZ, -0x1 ;  /* 0xffffffffff997424 */ /* 0x000fe200078e00ff */
[----:B------:R-:W-:Y:S06]  /*1d50*/  @P0 BRA `(.L_x_28) ;  /* 0x0000007800dc0947 */ /* 0x000fec0003800000 */
[----:B------:R-:W0:Y:S01]  /*1d60*/  LDC.64 R10, c[0x0][0x5c8] ;  /* 0x00017200ff0a7b82 */ /* 0x000e220000000a00 */
[----:B-----5:R-:W-:Y:S01]  /*1d70*/  FSETP.NEU.AND P0, PT, R155, RZ, PT ;  /* 0x000000ff9b00720b */ /* 0x020fe20003f0d000 */
[----:B------:R-:W-:Y:S01]  /*1d80*/  BSSY B0, `(.L_x_28) ;  /* 0x00007b4000007945 */ /* 0x000fe20003800000 */
[----:B------:R-:W-:-:S04]  /*1d90*/  ISETP.GT.AND P2, PT, R3, RZ, PT ;  /* 0x000000ff0300720c */ /* 0x000fc80003f44270 */
[----:B------:R-:W-:Y:S01]  /*1da0*/  ISETP.GT.AND P1, PT, R0, RZ, P2 ;  /* 0x000000ff0000720c */ /* 0x000fe20001724270 */
[-C--:B0-----:R-:W-:Y:S02]  /*1db0*/  IMAD R12, R7, R10.reuse, RZ ;  /* 0x0000000a070c7224 */ /* 0x081fe400078e02ff */
[----:B------:R-:W-:-:S04]  /*1dc0*/  IMAD.WIDE.U32 R160, R167, R10, R4 ;  /* 0x0000000aa7a07225 */ /* 0x000fc800078e0004 */
[----:B------:R-:W-:-:S04]  /*1dd0*/  IMAD R5, R167, R11, R12 ;  /* 0x0000000ba7057224 */ /* 0x000fc800078e020c */
[----:B------:R-:W-:Y:S01]  /*1de0*/  IMAD.IADD R169, R161, 0x1, R5 ;  /* 0x00000001a1a97824 */ /* 0x000fe200078e0205 */
[----:B------:R-:W-:Y:S06]  /*1df0*/  @!P0 BRA `(.L_x_29) ;  /* 0x0000005400988947 */ /* 0x000fec0003800000 */
[----:B------:R-:W0:Y:S01]  /*1e00*/  LDC.64 R14, c[0x0][0x5b8] ;  /* 0x00016e00ff0e7b82 */ /* 0x000e220000000a00 */
[----:B------:R-:W-:-:S07]  /*1e10*/  ULDC.64 UR4, c[0x0][0x5c0] ;  /* 0x0001700000047ab9 */ /* 0x000fce0000000a00 */
[----:B------:R-:W1:Y:S08]  /*1e20*/  LDC.64 R164, c[0x0][0x5b0] ;  /* 0x00016c00ffa47b82 */ /* 0x000e700000000a00 */
[----:B------:R-:W2:Y:S01]  /*1e30*/  LDC.64 R12, c[0x0][0x5a8] ;  /* 0x00016a00ff0c7b82 */ /* 0x000ea20000000a00 */
[-C--:B0-----:R-:W-:Y:S02]  /*1e40*/  IMAD R4, R21, R14.reuse, RZ ;  /* 0x0000000e15047224 */ /* 0x081fe400078e02ff */
[----:B------:R-:W-:-:S04]  /*1e50*/  IMAD.WIDE.U32 R162, R23, R14, R8 ;  /* 0x0000000e17a27225 */ /* 0x000fc800078e0008 */
[----:B------:R-:W-:Y:S02]  /*1e60*/  IMAD R159, R23, R15, R4 ;  /* 0x0000000f179f7224 */ /* 0x000fe400078e0204 */
[-C--:B-1----:R-:W-:Y:S02]  /*1e70*/  IMAD R6, R7, R164.reuse, RZ ;  /* 0x000000a407067224 */ /* 0x082fe400078e02ff */
[----:B------:R-:W-:Y:S02]  /*1e80*/  IMAD.IADD R21, R163, 0x1, R159 ;  /* 0x00000001a3157824 */ /* 0x000fe400078e029f */
[----:B------:R-:W-:Y:S02]  /*1e90*/  IMAD.MOV.U32 R20, RZ, RZ, R162 ;  /* 0x000000ffff147224 */ /* 0x000fe400078e00a2 */
[C---:B------:R-:W-:Y:S02]  /*1ea0*/  IMAD R161, R167.reuse, R165, R6 ;  /* 0x000000a5a7a17224 */ /* 0x040fe400078e0206 */
[----:B------:R-:W-:-:S04]  /*1eb0*/  IMAD.WIDE.U32 R4, R167, R164, R20 ;  /* 0x000000a4a7047225 */ /* 0x000fc800078e0014 */
[----:B------:R-:W-:Y:S01]  /*1ec0*/  IMAD.IADD R5, R5, 0x1, R161 ;  /* 0x0000000105057824 */ /* 0x000fe200078e02a1 */
[----:B--2---:R-:W-:-:S04]  /*1ed0*/  LEA R6, P0, R4, R12, 0x1 ;  /* 0x0000000c04067211 */ /* 0x004fc800078008ff */
[----:B------:R-:W-:-:S05]  /*1ee0*/  LEA.HI.X R7, R4, R13, R5, 0x1, P0 ;  /* 0x0000000d04077211 */ /* 0x000fca00000f0c05 */
[----:B------:R0:W2:Y:S01]  /*1ef0*/  @P1 LDG.E.LTC128B.U16 R15, desc[UR36][R6.64] ;  /* 0x00000024060f1981 */ /* 0x0000a2000c1e1520 */
[----:B------:R-:W-:Y:S01]  /*1f00*/  IMAD.WIDE.U32 R156, R167, R164, R8 ;  /* 0x000000a4a79c7225 */ /* 0x000fe200078e0008 */
[----:B------:R-:W-:Y:S03]  /*1f10*/  BSSY B1, `(.L_x_30) ;  /* 0x0000013000017945 */ /* 0x000fe60003800000 */
[----:B------:R-:W-:Y:S02]  /*1f20*/  IMAD.IADD R157, R161, 0x1, R157 ;  /* 0x00000001a19d7824 */ /* 0x000fe400078e029d */
[----:B------:R-:W-:-:S04]  /*1f30*/  IMAD.WIDE.U32 R156, R23, R14, R156 ;  /* 0x0000000e179c7225 */ /* 0x000fc800078e009c */
[----:B0-----:R-:W-:Y:S01]  /*1f40*/  IMAD.IADD R7, R159, 0x1, R157 ;  /* 0x000000019f077824 */ /* 0x001fe200078e029d */
[----:B------:R-:W-:Y:S02]  /*1f50*/  LEA R6, P4, R156, R12, 0x1 ;  /* 0x0000000c9c067211 */ /* 0x000fe400078808ff */
[----:B------:R-:W-:Y:S02]  /*1f60*/  SHF.L.U64.HI R157, R164, 0x3, R165 ;  /* 0x00000003a49d7819 */ /* 0x000fe400000102a5 */
[----:B------:R-:W-:Y:S01]  /*1f70*/  LEA.HI.X R7, R156, R13, R7, 0x1, P4 ;  /* 0x0000000d9c077211 */ /* 0x000fe200020f0c07 */
[----:B------:R-:W-:Y:S02]  /*1f80*/  IMAD.SHL.U32 R156, R164, 0x8, RZ ;  /* 0x00000008a49c7824 */ /* 0x000fe400078e00ff */
[----:B--2---:R-:W-:-:S04]  /*1f90*/  IMAD.U32 R4, R15, 0x10000, RZ ;  /* 0x000100000f047824 */ /* 0x004fc800078e00ff */
[----:B------:R-:W-:Y:S01]  /*1fa0*/  FMUL R5, R4, R155 ;  /* 0x0000009b04057220 */ /* 0x000fe20000400000 */
[----:B------:R-:W-:-:S03]  /*1fb0*/  LEA R4, P0, R160, UR4, 0x1 ;  /* 0x00000004a0047c11 */ /* 0x000fc6000f8008ff */
[----:B------:R-:W-:Y:S01]  /*1fc0*/  FFMA R24, R24, R154, R5 ;  /* 0x0000009a18187223 */ /* 0x000fe20000000005 */
[----:B------:R-:W-:Y:S02]  /*1fd0*/  LEA.HI.X R5, R160, UR5, R169, 0x1, P0 ;  /* 0x00000005a0057c11 */ /* 0x000fe400080f0ca9 */
[----:B------:R-:W-:Y:S02]  /*1fe0*/  ISETP.GT.AND P0, PT, R3, 0x1, PT ;  /* 0x000000010300780c */ /* 0x000fe40003f04270 */
[----:B------:R-:W-:Y:S02]  /*1ff0*/  F2FP.BF16.F32.PACK_AB R24, RZ, R24 ;  /* 0x00000018ff18723e */ /* 0x000fe400000010ff */
[----:B------:R-:W-:-:S03]  /*2000*/  ISETP.GT.AND P3, PT, R0, RZ, P0 ;  /* 0x000000ff0000720c */ /* 0x000fc60000764270 */
[----:B------:R0:W-:Y:S10]  /*2010*/  @P1 STG.E.U16 desc[UR36][R4.64], R24 ;  /* 0x0000001804001986 */ /* 0x0001f4000c101524 */
[----:B------:R-:W-:Y:S05]  /*2020*/  @!P3 BRA `(.L_x_31) ;  /* 0x000000000004b947 */ /* 0x000fea0003800000 */
[----:B------:R1:W5:Y:S02]  /*2030*/  LDG.E.LTC128B.U16 R15, desc[UR36][R6.64+0x2] ;  /* 0x00000224060f7981 */ /* 0x000364000c1e1520 */
.L_x_31:
[----:B------:R-:W-:Y:S05]  /*2040*/  BSYNC B1 ;  /* 0x0000000000017941 */ /* 0x000fea0003800000 */
.L_x_30:
[----:B-----5:R-:W-:Y:S01]  /*2050*/  IMAD.U32 R20, R15, 0x10000, RZ ;  /* 0x000100000f147824 */ /* 0x020fe200078e00ff */
[----:B------:R-:W-:Y:S01]  /*2060*/  ISETP.GT.AND P2, PT, R0, 0x8, P2 ;  /* 0x000000080000780c */ /* 0x000fe20001744270 */
[----:B------:R-:W-:Y:S01]  /*2070*/  IMAD.WIDE.U32 R156, R167, R164, R156 ;  /* 0x000000a4a79c7225 */ /* 0x000fe200078e009c */
[----:B------:R-:W-:-:S03]  /*2080*/  PRMT R152, R15, 0x7610, R152 ;  /* 0x000076100f987816 */ /* 0x000fc60000000098 */
[----:B------:R-:W-:Y:S01]  /*2090*/  FMUL R20, R20, R155 ;  /* 0x0000009b14147220 */ /* 0x000fe20000400000 */
[----:B------:R-:W-:Y:S01]  /*20a0*/  IMAD.IADD R161, R161, 0x1, R157 ;  /* 0x00000001a1a17824 */ /* 0x000fe200078e029d */
[----:B------:R-:W-:Y:S02]  /*20b0*/  IADD3 R162, P1, R162, R156, RZ ;  /* 0x0000009ca2a27210 */ /* 0x000fe40007f3e0ff */
[----:B------:R-:W-:-:S03]  /*20c0*/  FFMA R25, R25, R154, R20 ;  /* 0x0000009a19197223 */ /* 0x000fc60000000014 */
[----:B------:R-:W-:Y:S02]  /*20d0*/  IMAD.X R21, R161, 0x1, R21, P1 ;  /* 0x00000001a1157824 */ /* 0x000fe400008e0615 */
[----:B------:R-:W-:Y:S02]  /*20e0*/  F2FP.BF16.F32.PACK_AB R25, RZ, R25 ;  /* 0x00000019ff19723e */ /* 0x000fe400000010ff */
[C---:B------:R-:W-:Y:S02]  /*20f0*/  LEA R20, P1, R162.reuse, R12, 0x1 ;  /* 0x0000000ca2147211 */ /* 0x040fe400078208ff */
[----:B------:R-:W-:Y:S02]  /*2100*/  PRMT R157, R25, 0x7610, R157 ;  /* 0x00007610199d7816 */ /* 0x000fe4000000009d */
[----:B------:R-:W-:-:S03]  /*2110*/  LEA.HI.X R21, R162, R13, R21, 0x1, P1 ;  /* 0x0000000da2157211 */ /* 0x000fc600008f0c15 */
[----:B------:R2:W-:Y:S04]  /*2120*/  @P3 STG.E.U16 desc[UR36][R4.64+0x2], R157 ;  /* 0x0000029d04003986 */ /* 0x0005e8000c101524 */
[----:B------:R-:W0:Y:S01]  /*2130*/  @P2 LDG.E.LTC128B.U16 R152, desc[UR36][R20.64] ;  /* 0x0000002414982981 */ /* 0x000e22000c1e1520 */
[----:B------:R-:W-:Y:S01]  /*2140*/  IADD3 R8, P1, R8, R156, RZ ;  /* 0x0000009c08087210 */ /* 0x000fe20007f3e0ff */
[----:B------:R-:W-:Y:S01]  /*2150*/  BSSY B1, `(.L_x_32) ;  /* 0x0000011000017945 */ /* 0x000fe20003800000 */
[----:B------:R-:W-:Y:S02]  /*2160*/  SHF.L.U64.HI R11, R10, 0x4, R11 ;  /* 0x000000040a0b7819 */ /* 0x000fe4000001020b */
[----:B------:R-:W-:Y:S01]  /*2170*/  ISETP.GT.AND P0, PT, R0, 0x8, P0 ;  /* 0x000000080000780c */ /* 0x000fe20000704270 */
[----:B------:R-:W-:Y:S01]  /*2180*/  IMAD.X R9, R9, 0x1, R161, P1 ;  /* 0x0000000109097824 */ /* 0x000fe200008e06a1 */
[----:B------:R-:W-:Y:S01]  /*2190*/  LEA R10, P1, R10, R4, 0x4 ;  /* 0x000000040a0a7211 */ /* 0x000fe200078220ff */
[----:B------:R-:W-:-:S04]  /*21a0*/  IMAD.WIDE.U32 R14, R23, R14, R8 ;  /* 0x0000000e170e7225 */ /* 0x000fc800078e0008 */
[----:B------:R-:W-:Y:S01]  /*21b0*/  IMAD.X R11, R11, 0x1, R5, P1 ;  /* 0x000000010b0b7824 */ /* 0x000fe200008e0605 */
[----:B------:R-:W-:Y:S01]  /*21c0*/  LEA R8, P3, R14, R12, 0x1 ;  /* 0x0000000c0e087211 */ /* 0x000fe200078608ff */
[----:B------:R-:W-:-:S05]  /*21d0*/  IMAD.IADD R9, R159, 0x1, R15 ;  /* 0x000000019f097824 */ /* 0x000fca00078e020f */
[----:B------:R-:W-:Y:S01]  /*21e0*/  LEA.HI.X R9, R14, R13, R9, 0x1, P3 ;  /* 0x0000000d0e097211 */ /* 0x000fe200018f0c09 */
[----:B0-----:R-:W-:-:S04]  /*21f0*/  IMAD.U32 R24, R152, 0x10000, RZ ;  /* 0x0001000098187824 */ /* 0x001fc800078e00ff */
[----:B------:R-:W-:-:S04]  /*2200*/  FMUL R25, R24, R155 ;  /* 0x0000009b18197220 */ /* 0x000fc80000400000 */
[----:B------:R-:W-:-:S05]  /*2210*/  FFMA R25, R26, R154, R25 ;  /* 0x0000009a1a197223 */ /* 0x000fca0000000019 */
[----:B------:R-:W-:-:S05]  /*2220*/  F2FP.BF16.F32.PACK_AB R25, RZ, R25 ;  /* 0x00000019ff19723e */ /* 0x000fca00000010ff */
[----:B------:R2:W-:Y:S01]  /*2230*/  @P2 STG.E.U16 desc[UR36][R10.64], R25 ;  /* 0x000000190a002986 */ /* 0x0005e2000c101524 */
[----:B------:R-:W-:Y:S05]  /*2240*/  @!P0 BRA `(.L_x_33) ;  /* 0x0000000000048947 */ /* 0x000fea0003800000 */
[----:B------:R0:W5:Y:S02]  /*2250*/  LDG.E.LTC128B.U16 R152, desc[UR36][R8.64+0x2] ;  /* 0x0000022408987981 */ /* 0x000164000c1e1520 */
.L_x_33:
[----:B------:R-:W-:Y:S05]  /*2260*/  BSYNC B1 ;  /* 0x0000000000017941 */ /* 0x000fea0003800000 */
.L_x_32:
[----:B-----5:R-:W-:Y:S01]  /*2270*/  IMAD.U32 R12, R152, 0x10000, RZ ;  /* 0x00010000980c7824 */ /* 0x020fe200078e00ff */
[----:B------:R-:W-:Y:S01]  /*2280*/  ISETP.GT.AND P1, PT, R3, 0x8, PT ;  /* 0x000000080300780c */ /* 0x000fe20003f24270 */
[----:B------:R-:W-:Y:S02]  /*2290*/  BSSY B1, `(.L_x_34) ;  /* 0x0000008000017945 */ /* 0x000fe40003800000 */
[----:B------:R-:W-:Y:S01]  /*22a0*/  FMUL R12, R12, R155 ;  /* 0x0000009b0c0c7220 */ /* 0x000fe20000400000 */
[----:B------:R-:W-:-:S03]  /*22b0*/  ISETP.GT.AND P2, PT, R0, RZ, P1 ;  /* 0x000000ff0000720c */ /* 0x000fc60000f44270 */
[----:B------:R-:W-:-:S05]  /*22c0*/  FFMA R12, R27, R154, R12 ;  /* 0x0000009a1b0c7223 */ /* 0x000fca000000000c */
[----:B------:R-:W-:-:S05]  /*22d0*/  F2FP.BF16.F32.PACK_AB R12, RZ, R12 ;  /* 0x0000000cff0c723e */ /* 0x000fca00000010ff */
[----:B------:R3:W-:Y:S01]  /*22e0*/  @P0 STG.E.U16 desc[UR36][R10.64+0x2], R12 ;  /* 0x0000020c0a000986 */ /* 0x0007e2000c101524 */
[----:B------:R-:W-:Y:S05]  /*22f0*/  @!P2 BRA `(.L_x_35) ;  /* 0x000000000004a947 */ /* 0x000fea0003800000 */
[----:B------:R4:W5:Y:S02]  /*2300*/  LDG.E.LTC128B.U16 R152, desc[UR36][R6.64+0x10] ;  /* 0x0000102406987981 */ /* 0x000964000c1e1520 */
.L_x_35:
[----:B------:R-:W-:Y:S05]  /*2310*/  BSYNC B1 ;  /* 0x0000000000017941 */ /* 0x000fea0003800000 */
.L_x_34:
[----:B---3-5:R-:W-:Y:S01]  /*2320*/  IMAD.U32 R12, R152, 0x10000, RZ ;  /* 0x00010000980c7824 */ /* 0x028fe200078e00ff */
        /* <DEDUP_REMOVED lines=9> */
.L_x_37:
[----:B------:R-:W-:Y:S05]  /*23c0*/  BSYNC B1 ;  /* 0x0000000000017941 */ /* 0x000fea0003800000 */
.L_x_36:
[----:B-----5:R-:W-:Y:S01]  /*23d0*/  IMAD.U32 R12, R152, 0x10000, RZ ;  /* 0x00010000980c7824 */ /* 0x020fe200078e00ff */
[----:B------:R-:W-:Y:S01]  /*23e0*/  ISETP.GT.AND P1, PT, R0, 0x8, P1 ;  /* 0x000000080000780c */ /* 0x000fe20000f24270 */
[----:B------:R-:W-:Y:S02]  /*23f0*/  BSSY B1, `(.L_x_38) ;  /* 0x0000007000017945 */ /* 0x000fe40003800000 */
[----:B------:R-:W-:-:S04]  /*2400*/  FMUL R12, R12, R155 ;  /* 0x0000009b0c0c7220 */ /* 0x000fc80000400000 */
[----:B------:R-:W-:-:S05]  /*2410*/  FFMA R12, R29, R154, R12 ;  /* 0x0000009a1d0c7223 */ /* 0x000fca000000000c */
[----:B------:R-:W-:-:S05]  /*2420*/  F2FP.BF16.F32.PACK_AB R12, RZ, R12 ;  /* 0x0000000cff0c723e */ /* 0x000fca00000010ff */
[----:B------:R0:W-:Y:S01]  /*2430*/  @P3 STG.E.U16 desc[UR36][R4.64+0x12], R12 ;  /* 0x0000120c04003986 */ /* 0x0001e2000c101524 */
[----:B------:R-:W-:Y:S05]  /*2440*/  @!P1 BRA `(.L_x_39) ;  /* 0x0000000000049947 */ /* 0x000fea0003800000 */
[----:B------:R0:W5:Y:S02]  /*2450*/  LDG.E.LTC128B.U16 R152, desc[UR36][R8.64+0x10] ;  /* 0x0000102408987981 */ /* 0x000164000c1e1520 */
.L_x_39:
[----:B------:R-:W-:Y:S05]  /*2460*/  BSYNC B1 ;  /* 0x0000000000017941 */ /* 0x000fea0003800000 */
.L_x_38:
[----:B0----5:R-:W-:Y:S01]  /*2470*/  IMAD.U32 R12, R152, 0x10000, RZ ;  /* 0x00010000980c7824 */ /* 0x021fe200078e00ff */
[----:B------:R-:W-:Y:S01]  /*2480*/  ISETP.GT.AND P0, PT, R0, 0x8, P0 ;  /* 0x000000080000780c */ /* 0x000fe20000704270 */
[----:B------:R-:W-:Y:S02]  /*2490*/  BSSY B1, `(.L_x_40) ;  /* 0x0000007000017945 */ /* 0x000fe40003800000 */
[----:B---3--:R-:W-:-:S04]  /*24a0*/  FMUL R13, R12, R155 ;  /* 0x0000009b0c0d7220 */ /* 0x008fc80000400000 */
[----:B------:R-:W-:-:S05]  /*24b0*/  FFMA R13, R30, R154, R13 ;  /* 0x0000009a1e0d7223 */ /* 0x000fca000000000d */
[----:B------:R-:W-:-:S05]  /*24c0*/  F2FP.BF16.F32.PACK_AB R13, RZ, R13 ;  /* 0x0000000dff0d723e */ /* 0x000fca00000010ff */
[----:B------:R0:W-:Y:S01]  /*24d0*/  @P1 STG.E.U16 desc[UR36][R10.64+0x10], R13 ;  /* 0x0000100d0a001986 */ /* 0x0001e2000c101524 */
[----:B------:R-:W-:Y:S05]  /*24e0*/  @!P0 BRA `(.L_x_41) ;  /* 0x0000000000048947 */ /* 0x000fea0003800000 */
[----:B------:R3:W5:Y:S02]  /*24f0*/  LDG.E.LTC128B.U16 R152, desc[UR36][R8.64+0x12] ;  /* 0x0000122408987981 */ /* 0x000764000c1e1520 */
.L_x_41:
[----:B------:R-:W-:Y:S05]  /*2500*/  BSYNC B1 ;  /* 0x0000000000017941 */ /* 0x000fea0003800000 */
.L_x_40:
        /* <DEDUP_REMOVED lines=10> */
.L_x_43:
[----:B------:R-:W-:Y:S05]  /*25b0*/  BSYNC B1 ;  /* 0x0000000000017941 */ /* 0x000fea0003800000 */
.L_x_42:
[----:B0----5:R-:W-:Y:S01]  /*25c0*/  IMAD.U32 R12, R152, 0x10000, RZ ;  /* 0x00010000980c7824 */ /* 0x021fe200078e00ff */
        /* <DEDUP_REMOVED lines=9> */
.L_x_45:
[----:B------:R-:W-:Y:S05]  /*2660*/  BSYNC B1 ;  /* 0x0000000000017941 */ /* 0x000fea0003800000 */
.L_x_44:
        /* <DEDUP_REMOVED lines=9> */
.L_x_47:
[----:B------:R-:W-:Y:S05]  /*2700*/  BSYNC B1 ;  /* 0x0000000000017941 */ /* 0x000fea0003800000 */
.L_x_46:
[----:B0----5:R-:W-:Y:S01]  /*2710*/  IMAD.U32 R12, R152, 0x10000, RZ ;  /* 0x00010000980c7824 */ /* 0x021fe200078e00ff */
        /* <DEDUP_REMOVED lines=8> */
.L_x_49:
[----:B------:R-:W-:Y:S05]  /*27a0*/  BSYNC B1 ;  /* 0x0000000000017941 */ /* 0x000fea0003800000 */
.L_x_48:
        /* <DEDUP_REMOVED lines=10> */
.L_x_51:
[----:B------:R-:W-:Y:S05]  /*2850*/  BSYNC B1 ;  /* 0x0000000000017941 */ /* 0x000fea0003800000 */
.L_x_50:
        /* <DEDUP_REMOVED lines=10> */
.L_x_53:
[----:B------:R-:W-:Y:S05]  /*2900*/  BSYNC B1 ;  /* 0x0000000000017941 */ /* 0x000fea0003800000 */
.L_x_52:
        /* <DEDUP_REMOVED lines=9> */
.L_x_55:
[----:B------:R-:W-:Y:S05]  /*29a0*/  BSYNC B1 ;  /* 0x0000000000017941 */ /* 0x000fea0003800000 */
.L_x_54:
        /* <DEDUP_REMOVED lines=9> */
.L_x_57:
[----:B------:R-:W-:Y:S05]  /*2a40*/  BSYNC B1 ;  /* 0x0000000000017941 */ /* 0x000fea0003800000 */
.L_x_56:
        /* <DEDUP_REMOVED lines=10> */
.L_x_59:
[----:B------:R-:W-:Y:S05]  /*2af0*/  BSYNC B1 ;  /* 0x0000000000017941 */ /* 0x000fea0003800000 */
.L_x_58:
        /* <DEDUP_REMOVED lines=10> */
.L_x_61:
[----:B------:R-:W-:Y:S05]  /*2ba0*/  BSYNC B1 ;  /* 0x0000000000017941 */ /* 0x000fea0003800000 */
.L_x_60:
        /* <DEDUP_REMOVED lines=9> */
.L_x_63:
[----:B------:R-:W-:Y:S05]  /*2c40*/  BSYNC B1 ;  /* 0x0000000000017941 */ /* 0x000fea0003800000 */
.L_x_62:
        /* <DEDUP_REMOVED lines=9> */
.L_x_65:
[----:B------:R-:W-:Y:S05]  /*2ce0*/  BSYNC B1 ;  /* 0x0000000000017941 */ /* 0x000fea0003800000 */
.L_x_64:
        /* <DEDUP_REMOVED lines=10> */
.L_x_67:
[----:B------:R-:W-:Y:S05]  /*2d90*/  BSYNC B1 ;  /* 0x0000000000017941 */ /* 0x000fea0003800000 */
.L_x_66:
        /* <DEDUP_REMOVED lines=10> */
.L_x_69:
[----:B------:R-:W-:Y:S05]  /*2e40*/  BSYNC B1 ;  /* 0x0000000000017941 */ /* 0x000fea0003800000 */
.L_x_68:
        /* <DEDUP_REMOVED lines=9> */
.L_x_71:
[----:B------:R-:W-:Y:S05]  /*2ee0*/  BSYNC B1 ;  /* 0x0000000000017941 */ /* 0x000fea0003800000 */
.L_x_70:
        /* <DEDUP_REMOVED lines=9> */
.L_x_73:
[----:B------:R-:W-:Y:S05]  /*2f80*/  BSYNC B1 ;  /* 0x0000000000017941 */ /* 0x000fea0003800000 */
.L_x_72:
        /* <DEDUP_REMOVED lines=10> */
.L_x_75:
[----:B------:R-:W-:Y:S05]  /*3030*/  BSYNC B1 ;  /* 0x0000000000017941 */ /* 0x000fea0003800000 */
.L_x_74:
        /* <DEDUP_REMOVED lines=10> */
.L_x_77:
[----:B------:R-:W-:Y:S05]  /*30e0*/  BSYNC B1 ;  /* 0x0000000000017941 */ /* 0x000fea0003800000 */
.L_x_76:
        /* <DEDUP_REMOVED lines=9> */
.L_x_79:
[----:B------:R-:W-:Y:S05]  /*3180*/  BSYNC B1 ;  /* 0x0000000000017941 */ /* 0x000fea0003800000 */
.L_x_78:
        /* <DEDUP_REMOVED lines=9> */
.L_x_81:
[----:B------:R-:W-:Y:S05]  /*3220*/  BSYNC B1 ;  /* 0x0000000000017941 */ /* 0x000fea0003800000 */
.L_x_80:
        /* <DEDUP_REMOVED lines=10> */
.L_x_83:
[----:B------:R-:W-:Y:S05]  /*32d0*/  BSYNC B1 ;  /* 0x0000000000017941 */ /* 0x000fea0003800000 */
.L_x_82:
        /* <DEDUP_REMOVED lines=10> */
.L_x_85:
[----:B------:R-:W-:Y:S05]  /*3380*/  BSYNC B1 ;  /* 0x0000000000017941 */ /* 0x000fea0003800000 */
.L_x_84:
        /* <DEDUP_REMOVED lines=9> */
.L_x_87:
[----:B------:R-:W-:Y:S05]  /*3420*/  BSYNC B1 ;  /* 0x0000000000017941 */ /* 0x000fea0003800000 */
.L_x_86:
        /* <DEDUP_REMOVED lines=9> */
.L_x_89:
[----:B------:R-:W-:Y:S05]  /*34c0*/  BSYNC B1 ;  /* 0x0000000000017941 */ /* 0x000fea0003800000 */
.L_x_88:
        /* <DEDUP_REMOVED lines=10> */
.L_x_91:
[----:B------:R-:W-:Y:S05]  /*3570*/  BSYNC B1 ;  /* 0x0000000000017941 */ /* 0x000fea0003800000 */
.L_x_90:
        /* <DEDUP_REMOVED lines=10> */
.L_x_93:
[----:B------:R-:W-:Y:S05]  /*3620*/  BSYNC B1 ;  /* 0x0000000000017941 */ /* 0x000fea0003800000 */
.L_x_92:
        /* <DEDUP_REMOVED lines=9> */
.L_x_95:
[----:B------:R-:W-:Y:S05]  /*36c0*/  BSYNC B1 ;  /* 0x0000000000017941 */ /* 0x000fea0003800000 */
.L_x_94:
        /* <DEDUP_REMOVED lines=9> */
.L_x_97:
[----:B------:R-:W-:Y:S05]  /*3760*/  BSYNC B1 ;  /* 0x0000000000017941 */ /* 0x000fea0003800000 */
.L_x_96:
        /* <DEDUP_REMOVED lines=10> */
.L_x_99:
[----:B------:R-:W-:Y:S05]  /*3810*/  BSYNC B1 ;  /* 0x0000000000017941 */ /* 0x000fea0003800000 */
.L_x_98:
        /* <DEDUP_REMOVED lines=10> */
.L_x_101:
[----:B------:R-:W-:Y:S05]  /*38c0*/  BSYNC B1 ;  /* 0x0000000000017941 */ /* 0x000fea0003800000 */
.L_x_100:
        /* <DEDUP_REMOVED lines=9> */
.L_x_103:
[----:B------:R-:W-:Y:S05]  /*3960*/  BSYNC B1 ;  /* 0x0000000000017941 */ /* 0x000fea0003800000 */
.L_x_102:
        /* <DEDUP_REMOVED lines=9> */
.L_x_105:
[----:B------:R-:W-:Y:S05]  /*3a00*/  BSYNC B1 ;  /* 0x0000000000017941 */ /* 0x000fea0003800000 */
.L_x_104:
        /* <DEDUP_REMOVED lines=10> */
.L_x_107:
[----:B------:R-:W-:Y:S05]  /*3ab0*/  BSYNC B1 ;  /* 0x0000000000017941 */ /* 0x000fea0003800000 */
.L_x_106:
        /* <DEDUP_REMOVED lines=10> */
.L_x_109:
[----:B------:R-:W-:Y:S05]  /*3b60*/  BSYNC B1 ;  /* 0x0000000000017941 */ /* 0x000fea0003800000 */
.L_x_108:
        /* <DEDUP_REMOVED lines=9> */
.L_x_111:
[----:B------:R-:W-:Y:S05]  /*3c00*/  BSYNC B1 ;  /* 0x0000000000017941 */ /* 0x000fea0003800000 */
.L_x_110:
        /* <DEDUP_REMOVED lines=9> */
.L_x_113:
[----:B------:R-:W-:Y:S05]  /*3ca0*/  BSYNC B1 ;  /* 0x0000000000017941 */ /* 0x000fea0003800000 */
.L_x_112:
        /* <DEDUP_REMOVED lines=10> */
.L_x_115:
[----:B------:R-:W-:Y:S05]  /*3d50*/  BSYNC B1 ;  /* 0x0000000000017941 */ /* 0x000fea0003800000 */
.L_x_114:
        /* <DEDUP_REMOVED lines=10> */
.L_x_117:
[----:B------:R-:W-:Y:S05]  /*3e00*/  BSYNC B1 ;  /* 0x0000000000017941 */ /* 0x000fea0003800000 */
.L_x_116:
        /* <DEDUP_REMOVED lines=9> */
.L_x_119:
[----:B------:R-:W-:Y:S05]  /*3ea0*/  BSYNC B1 ;  /* 0x0000000000017941 */ /* 0x000fea0003800000 */
.L_x_118:
        /* <DEDUP_REMOVED lines=9> */
.L_x_121:
[----:B------:R-:W-:Y:S05]  /*3f40*/  BSYNC B1 ;  /* 0x0000000000017941 */ /* 0x000fea0003800000 */
.L_x_120:
        /* <DEDUP_REMOVED lines=10> */
.L_x_123:
[----:B------:R-:W-:Y:S05]  /*3ff0*/  BSYNC B1 ;  /* 0x0000000000017941 */ /* 0x000fea0003800000 */
.L_x_122:
        /* <DEDUP_REMOVED lines=10> */
.L_x_125:
[----:B------:R-:W-:Y:S05]  /*40a0*/  BSYNC B1 ;  /* 0x0000000000017941 */ /* 0x000fea0003800000 */
.L_x_124:
        /* <DEDUP_REMOVED lines=9> */
.L_x_127:
[----:B------:R-:W-:Y:S05]  /*4140*/  BSYNC B1 ;  /* 0x0000000000017941 */ /* 0x000fea0003800000 */
.L_x_126:
        /* <DEDUP_REMOVED lines=9> */
.L_x_129:
[----:B------:R-:W-:Y:S05]  /*41e0*/  BSYNC B1 ;  /* 0x0000000000017941 */ /* 0x000fea0003800000 */
.L_x_128:
        /* <DEDUP_REMOVED lines=10> */
.L_x_131:
[----:B------:R-:W-:Y:S05]  /*4290*/  BSYNC B1 ;  /* 0x0000000000017941 */ /* 0x000fea0003800000 */
.L_x_130:
        /* <DEDUP_REMOVED lines=10> */
.L_x_133:
[----:B------:R-:W-:Y:S05]  /*4340*/  BSYNC B1 ;  /* 0x0000000000017941 */ /* 0x000fea0003800000 */
.L_x_132:
        /* <DEDUP_REMOVED lines=9> */
.L_x_135:
[----:B------:R-:W-:Y:S05]  /*43e0*/  BSYNC B1 ;  /* 0x0000000000017941 */ /* 0x000fea0003800000 */
.L_x_134:
        /* <DEDUP_REMOVED lines=9> */
.L_x_137:
[----:B------:R-:W-:Y:S05]  /*4480*/  BSYNC B1 ;  /* 0x0000000000017941 */ /* 0x000fea0003800000 */
.L_x_136:
        /* <DEDUP_REMOVED lines=10> */
.L_x_139:
[----:B------:R-:W-:Y:S05]  /*4530*/  BSYNC B1 ;  /* 0x0000000000017941 */ /* 0x000fea0003800000 */
.L_x_138:
        /* <DEDUP_REMOVED lines=10> */
.L_x_141:
[----:B------:R-:W-:Y:S05]  /*45e0*/  BSYNC B1 ;  /* 0x0000000000017941 */ /* 0x000fea0003800000 */
.L_x_140:
        /* <DEDUP_REMOVED lines=9> */
.L_x_143:
[----:B------:R-:W-:Y:S05]  /*4680*/  BSYNC B1 ;  /* 0x0000000000017941 */ /* 0x000fea0003800000 */
.L_x_142:
        /* <DEDUP_REMOVED lines=9> */
.L_x_145:
[----:B------:R-:W-:Y:S05]  /*4720*/  BSYNC B1 ;  /* 0x0000000000017941 */ /* 0x000fea0003800000 */
.L_x_144:
        /* <DEDUP_REMOVED lines=10> */
.L_x_147:
[----:B------:R-:W-:Y:S05]  /*47d0*/  BSYNC B1 ;  /* 0x0000000000017941 */ /* 0x000fea0003800000 */
.L_x_146:
        /* <DEDUP_REMOVED lines=10> */
.L_x_149:
[----:B------:R-:W-:Y:S05]  /*4880*/  BSYNC B1 ;  /* 0x0000000000017941 */ /* 0x000fea0003800000 */
.L_x_148:
        /* <DEDUP_REMOVED lines=9> */
.L_x_151:
[----:B------:R-:W-:Y:S05]  /*4920*/  BSYNC B1 ;  /* 0x0000000000017941 */ /* 0x000fea0003800000 */
.L_x_150:
        /* <DEDUP_REMOVED lines=9> */
.L_x_153:
[----:B------:R-:W-:Y:S05]  /*49c0*/  BSYNC B1 ;  /* 0x0000000000017941 */ /* 0x000fea0003800000 */
.L_x_152:
        /* <DEDUP_REMOVED lines=10> */
.L_x_155:
[----:B------:R-:W-:Y:S05]  /*4a70*/  BSYNC B1 ;  /* 0x0000000000017941 */ /* 0x000fea0003800000 */
.L_x_154:
        /* <DEDUP_REMOVED lines=10> */
.L_x_157:
[----:B------:R-:W-:Y:S05]  /*4b20*/  BSYNC B1 ;  /* 0x0000000000017941 */ /* 0x000fea0003800000 */
.L_x_156:
        /* <DEDUP_REMOVED lines=9> */
.L_x_159:
[----:B------:R-:W-:Y:S05]  /*4bc0*/  BSYNC B1 ;  /* 0x0000000000017941 */ /* 0x000fea0003800000 */
.L_x_158:
        /* <DEDUP_REMOVED lines=9> */
.L_x_161:
[----:B------:R-:W-:Y:S05]  /*4c60*/  BSYNC B1 ;  /* 0x0000000000017941 */ /* 0x000fea0003800000 */
.L_x_160:
        /* <DEDUP_REMOVED lines=10> */
.L_x_163:
[----:B------:R-:W-:Y:S05]  /*4d10*/  BSYNC B1 ;  /* 0x0000000000017941 */ /* 0x000fea0003800000 */
.L_x_162:
        /* <DEDUP_REMOVED lines=10> */
.L_x_165:
[----:B------:R-:W-:Y:S05]  /*4dc0*/  BSYNC B1 ;  /* 0x0000000000017941 */ /* 0x000fea0003800000 */
.L_x_164:
        /* <DEDUP_REMOVED lines=9> */
.L_x_167:
[----:B------:R-:W-:Y:S05]  /*4e60*/  BSYNC B1 ;  /* 0x0000000000017941 */ /* 0x000fea0003800000 */
.L_x_166:
        /* <DEDUP_REMOVED lines=9> */
.L_x_169:
[----:B------:R-:W-:Y:S05]  /*4f00*/  BSYNC B1 ;  /* 0x0000000000017941 */ /* 0x000fea0003800000 */
.L_x_168:
        /* <DEDUP_REMOVED lines=10> */
.L_x_171:
[----:B------:R-:W-:Y:S05]  /*4fb0*/  BSYNC B1 ;  /* 0x0000000000017941 */ /* 0x000fea0003800000 */
.L_x_170:
        /* <DEDUP_REMOVED lines=10> */
.L_x_173:
[----:B------:R-:W-:Y:S05]  /*5060*/  BSYNC B1 ;  /* 0x0000000000017941 */ /* 0x000fea0003800000 */
.L_x_172:
        /* <DEDUP_REMOVED lines=9> */
.L_x_175:
[----:B------:R-:W-:Y:S05]  /*5100*/  BSYNC B1 ;  /* 0x0000000000017941 */ /* 0x000fea0003800000 */
.L_x_174:
        /* <DEDUP_REMOVED lines=9> */
.L_x_177:
[----:B------:R-:W-:Y:S05]  /*51a0*/  BSYNC B1 ;  /* 0x0000000000017941 */ /* 0x000fea0003800000 */
.L_x_176:
        /* <DEDUP_REMOVED lines=10> */
.L_x_179:
[----:B------:R-:W-:Y:S05]  /*5250*/  BSYNC B1 ;  /* 0x0000000000017941 */ /* 0x000fea0003800000 */
.L_x_178:
        /* <DEDUP_REMOVED lines=10> */
.L_x_181:
[----:B------:R-:W-:Y:S05]  /*5300*/  BSYNC B1 ;  /* 0x0000000000017941 */ /* 0x000fea0003800000 */
.L_x_180:
        /* <DEDUP_REMOVED lines=9> */
.L_x_183:
[----:B------:R-:W-:Y:S05]  /*53a0*/  BSYNC B1 ;  /* 0x0000000000017941 */ /* 0x000fea0003800000 */
.L_x_182:
        /* <DEDUP_REMOVED lines=9> */
.L_x_185:
[----:B------:R-:W-:Y:S05]  /*5440*/  BSYNC B1 ;  /* 0x0000000000017941 */ /* 0x000fea0003800000 */
.L_x_184:
        /* <DEDUP_REMOVED lines=10> */
.L_x_187:
[----:B------:R-:W-:Y:S05]  /*54f0*/  BSYNC B1 ;  /* 0x0000000000017941 */ /* 0x000fea0003800000 */
.L_x_186:
        /* <DEDUP_REMOVED lines=10> */
.L_x_189:
[----:B------:R-:W-:Y:S05]  /*55a0*/  BSYNC B1 ;  /* 0x0000000000017941 */ /* 0x000fea0003800000 */
.L_x_188:
        /* <DEDUP_REMOVED lines=9> */
.L_x_191:
[----:B------:R-:W-:Y:S05]  /*5640*/  BSYNC B1 ;  /* 0x0000000000017941 */ /* 0x000fea0003800000 */
.L_x_190:
        /* <DEDUP_REMOVED lines=9> */
.L_x_193:
[----:B------:R-:W-:Y:S05]  /*56e0*/  BSYNC B1 ;  /* 0x0000000000017941 */ /* 0x000fea0003800000 */
.L_x_192:
        /* <DEDUP_REMOVED lines=10> */
.L_x_195:
[----:B------:R-:W-:Y:S05]  /*5790*/  BSYNC B1 ;  /* 0x0000000000017941 */ /* 0x000fea0003800000 */
.L_x_194:
        /* <DEDUP_REMOVED lines=10> */
.L_x_197:
[----:B------:R-:W-:Y:S05]  /*5840*/  BSYNC B1 ;  /* 0x0000000000017941 */ /* 0x000fea0003800000 */
.L_x_196:
        /* <DEDUP_REMOVED lines=9> */
.L_x_199:
[----:B------:R-:W-:Y:S05]  /*58e0*/  BSYNC B1 ;  /* 0x0000000000017941 */ /* 0x000fea0003800000 */
.L_x_198:
        /* <DEDUP_REMOVED lines=9> */
.L_x_201:
[----:B------:R-:W-:Y:S05]  /*5980*/  BSYNC B1 ;  /* 0x0000000000017941 */ /* 0x000fea0003800000 */
.L_x_200:
        /* <DEDUP_REMOVED lines=10> */
.L_x_203:
[----:B------:R-:W-:Y:S05]  /*5a30*/  BSYNC B1 ;  /* 0x0000000000017941 */ /* 0x000fea0003800000 */
.L_x_202:
        /* <DEDUP_REMOVED lines=10> */
.L_x_205:
[----:B------:R-:W-:Y:S05]  /*5ae0*/  BSYNC B1 ;  /* 0x0000000000017941 */ /* 0x000fea0003800000 */
.L_x_204:
        /* <DEDUP_REMOVED lines=9> */
.L_x_207:
[----:B------:R-:W-:Y:S05]  /*5b80*/  BSYNC B1 ;  /* 0x0000000000017941 */ /* 0x000fea0003800000 */
.L_x_206:
        /* <DEDUP_REMOVED lines=9> */
.L_x_209:
[----:B------:R-:W-:Y:S05]  /*5c20*/  BSYNC B1 ;  /* 0x0000000000017941 */ /* 0x000fea0003800000 */
.L_x_208:
        /* <DEDUP_REMOVED lines=10> */
.L_x_211:
[----:B------:R-:W-:Y:S05]  /*5cd0*/  BSYNC B1 ;  /* 0x0000000000017941 */ /* 0x000fea0003800000 */
.L_x_210:
        /* <DEDUP_REMOVED lines=10> */
.L_x_213:
[----:B------:R-:W-:Y:S05]  /*5d80*/  BSYNC B1 ;  /* 0x0000000000017941 */ /* 0x000fea0003800000 */
.L_x_212:
        /* <DEDUP_REMOVED lines=9> */
.L_x_215:
[----:B------:R-:W-:Y:S05]  /*5e20*/  BSYNC B1 ;  /* 0x0000000000017941 */ /* 0x000fea0003800000 */
.L_x_214:
        /* <DEDUP_REMOVED lines=9> */
.L_x_217:
[----:B------:R-:W-:Y:S05]  /*5ec0*/  BSYNC B1 ;  /* 0x0000000000017941 */ /* 0x000fea0003800000 */
.L_x_216:
        /* <DEDUP_REMOVED lines=10> */
.L_x_219:
[----:B------:R-:W-:Y:S05]  /*5f70*/  BSYNC B1 ;  /* 0x0000000000017941 */ /* 0x000fea0003800000 */
.L_x_218:
        /* <DEDUP_REMOVED lines=10> */
.L_x_221:
[----:B------:R-:W-:Y:S05]  /*6020*/  BSYNC B1 ;  /* 0x0000000000017941 */ /* 0x000fea0003800000 */
.L_x_220:
        /* <DEDUP_REMOVED lines=9> */
.L_x_223:
[----:B------:R-:W-:Y:S05]  /*60c0*/  BSYNC B1 ;  /* 0x0000000000017941 */ /* 0x000fea0003800000 */
.L_x_222:
        /* <DEDUP_REMOVED lines=9> */
.L_x_225:
[----:B------:R-:W-:Y:S05]  /*6160*/  BSYNC B1 ;  /* 0x0000000000017941 */ /* 0x000fea0003800000 */
.L_x_224:
        /* <DEDUP_REMOVED lines=10> */
.L_x_227:
[----:B------:R-:W-:Y:S05]  /*6210*/  BSYNC B1 ;  /* 0x0000000000017941 */ /* 0x000fea0003800000 */
.L_x_226:
        /* <DEDUP_REMOVED lines=10> */
.L_x_229:
[----:B------:R-:W-:Y:S05]  /*62c0*/  BSYNC B1 ;  /* 0x0000000000017941 */ /* 0x000fea0003800000 */
.L_x_228:
        /* <DEDUP_REMOVED lines=9> */
.L_x_231:
[----:B------:R-:W-:Y:S05]  /*6360*/  BSYNC B1 ;  /* 0x0000000000017941 */ /* 0x000fea0003800000 */
.L_x_230:
        /* <DEDUP_REMOVED lines=9> */
.L_x_233:
[----:B------:R-:W-:Y:S05]  /*6400*/  BSYNC B1 ;  /* 0x0000000000017941 */ /* 0x000fea0003800000 */
.L_x_232:
        /* <DEDUP_REMOVED lines=10> */
.L_x_235:
[----:B------:R-:W-:Y:S05]  /*64b0*/  BSYNC B1 ;  /* 0x0000000000017941 */ /* 0x000fea0003800000 */
.L_x_234:
        /* <DEDUP_REMOVED lines=10> */
.L_x_237:
[----:B------:R-:W-:Y:S05]  /*6560*/  BSYNC B1 ;  /* 0x0000000000017941 */ /* 0x000fea0003800000 */
.L_x_236:
        /* <DEDUP_REMOVED lines=9> */
.L_x_239:
[----:B------:R-:W-:Y:S05]  /*6600*/  BSYNC B1 ;  /* 0x0000000000017941 */ /* 0x000fea0003800000 */
.L_x_238:
        /* <DEDUP_REMOVED lines=9> */
.L_x_241:
[----:B------:R-:W-:Y:S05]  /*66a0*/  BSYNC B1 ;  /* 0x0000000000017941 */ /* 0x000fea0003800000 */
.L_x_240:
        /* <DEDUP_REMOVED lines=10> */
.L_x_243:
[----:B------:R-:W-:Y:S05]  /*6750*/  BSYNC B1 ;  /* 0x0000000000017941 */ /* 0x000fea0003800000 */
.L_x_242:
        /* <DEDUP_REMOVED lines=10> */
.L_x_245:
[----:B------:R-:W-:Y:S05]  /*6800*/  BSYNC B1 ;  /* 0x0000000000017941 */ /* 0x000fea0003800000 */
.L_x_244:
        /* <DEDUP_REMOVED lines=9> */
.L_x_247:
[----:B------:R-:W-:Y:S05]  /*68a0*/  BSYNC B1 ;  /* 0x0000000000017941 */ /* 0x000fea0003800000 */
.L_x_246:
        /* <DEDUP_REMOVED lines=9> */
.L_x_249:
[----:B------:R-:W-:Y:S05]  /*6940*/  BSYNC B1 ;  /* 0x0000000000017941 */ /* 0x000fea0003800000 */
.L_x_248:
        /* <DEDUP_REMOVED lines=10> */
.L_x_251:
[----:B------:R-:W-:Y:S05]  /*69f0*/  BSYNC B1 ;  /* 0x0000000000017941 */ /* 0x000fea0003800000 */
.L_x_250:
        /* <DEDUP_REMOVED lines=10> */
.L_x_253:
[----:B------:R-:W-:Y:S05]  /*6aa0*/  BSYNC B1 ;  /* 0x0000000000017941 */ /* 0x000fea0003800000 */
.L_x_252:
        /* <DEDUP_REMOVED lines=9> */
.L_x_255:
[----:B------:R-:W-:Y:S05]  /*6b40*/  BSYNC B1 ;  /* 0x0000000000017941 */ /* 0x000fea0003800000 */
.L_x_254:
        /* <DEDUP_REMOVED lines=9> */
.L_x_257:
[----:B------:R-:W-:Y:S05]  /*6be0*/  BSYNC B1 ;  /* 0x0000000000017941 */ /* 0x000fea0003800000 */
.L_x_256:
        /* <DEDUP_REMOVED lines=10> */
.L_x_259:
[----:B------:R-:W-:Y:S05]  /*6c90*/  BSYNC B1 ;  /* 0x0000000000017941 */ /* 0x000fea0003800000 */
.L_x_258:
        /* <DEDUP_REMOVED lines=10> */
.L_x_261:
[----:B------:R-:W-:Y:S05]  /*6d40*/  BSYNC B1 ;  /* 0x0000000000017941 */ /* 0x000fea0003800000 */
.L_x_260:
        /* <DEDUP_REMOVED lines=9> */
.L_x_263:
[----:B------:R-:W-:Y:S05]  /*6de0*/  BSYNC B1 ;  /* 0x0000000000017941 */ /* 0x000fea0003800000 */
.L_x_262:
        /* <DEDUP_REMOVED lines=9> */
.L_x_265:
[----:B------:R-:W-:Y:S05]  /*6e80*/  BSYNC B1 ;  /* 0x0000000000017941 */ /* 0x000fea0003800000 */
.L_x_264:
        /* <DEDUP_REMOVED lines=10> */
.L_x_267:
[----:B------:R-:W-:Y:S05]  /*6f30*/  BSYNC B1 ;  /* 0x0000000000017941 */ /* 0x000fea0003800000 */
.L_x_266:
        /* <DEDUP_REMOVED lines=10> */
.L_x_269:
[----:B------:R-:W-:Y:S05]  /*6fe0*/  BSYNC B1 ;  /* 0x0000000000017941 */ /* 0x000fea0003800000 */
.L_x_268:
        /* <DEDUP_REMOVED lines=9> */
.L_x_271:
[----:B------:R-:W-:Y:S05]  /*7080*/  BSYNC B1 ;  /* 0x0000000000017941 */ /* 0x000fea0003800000 */
.L_x_270:
        /* <DEDUP_REMOVED lines=9> */
.L_x_273:
[----:B------:R-:W-:Y:S05]  /*7120*/  BSYNC B1 ;  /* 0x0000000000017941 */ /* 0x000fea0003800000 */
.L_x_272:
        /* <DEDUP_REMOVED lines=10> */
.L_x_275:
[----:B------:R-:W-:Y:S05]  /*71d0*/  BSYNC B1 ;  /* 0x0000000000017941 */ /* 0x000fea0003800000 */
.L_x_274:
        /* <DEDUP_REMOVED lines=10> */
.L_x_277:
[----:B------:R-:W-:Y:S05]  /*7280*/  BSYNC B1 ;  /* 0x0000000000017941 */ /* 0x000fea0003800000 */
.L_x_276:
[----:B01--45:R-:W-:Y:S01]  /*7290*/  IMAD.U32 R6, R152, 0x10000, RZ ;  /* 0x0001000098067824 */ /* 0x033fe200078e00ff */
        /* <DEDUP_REMOVED lines=8> */
.L_x_279:
[----:B------:R-:W-:Y:S05]  /*7320*/  BSYNC B1 ;  /* 0x0000000000017941 */ /* 0x000fea0003800000 */
.L_x_278:
[----:B0-2--5:R-:W-:Y:S01]  /*7330*/  IMAD.U32 R4, R152, 0x10000, RZ ;  /* 0x0001000098047824 */ /* 0x025fe200078e00ff */
[----:B------:R-:W-:Y:S01]  /*7340*/  ISETP.GT.AND P0, PT, R0, 0x8, P0 ;  /* 0x000000080000780c */ /* 0x000fe20000704270 */
[----:B------:R-:W-:Y:S01]  /*7350*/  @P1 IMAD.MOV.U32 R5, RZ, RZ, R11 ;  /* 0x000000ffff051224 */ /* 0x000fe200078e000b */
[----:B------:R-:W-:Y:S01]  /*7360*/  BSSY B1, `(.L_x_280) ;  /* 0x0000008000017945 */ /* 0x000fe20003800000 */
[----:B------:R-:W-:Y:S01]  /*7370*/  FMUL R3, R4, R155 ;  /* 0x0000009b04037220 */ /* 0x000fe20000400000 */
[----:B------:R-:W-:-:S03]  /*7380*/  @P1 IMAD.MOV.U32 R4, RZ, RZ, R10 ;  /* 0x000000ffff041224 */ /* 0x000fc600078e000a */
[----:B------:R-:W-:-:S05]  /*7390*/  FFMA R3, R150, R154, R3 ;  /* 0x0000009a96037223 */ /* 0x000fca0000000003 */
[----:B------:R-:W-:-:S05]  /*73a0*/  F2FP.BF16.F32.PACK_AB R3, RZ, R3 ;  /* 0x00000003ff03723e */ /* 0x000fca00000010ff */
[----:B------:R0:W-:Y:S01]  /*73b0*/  @P1 STG.E.U16 desc[UR36][R4.64+0x1f0], R3 ;  /* 0x0001f00304001986 */ /* 0x0001e2000c101524 */
[----:B------:R-:W-:Y:S05]  /*73c0*/  @!P0 BRA `(.L_x_281) ;  /* 0x0000000000048947 */ /* 0x000fea0003800000 */
[----:B------:R2:W5:Y:S02]  /*73d0*/  LDG.E.LTC128B.U16 R152, desc[UR36][R8.64+0x1f2] ;  /* 0x0001f22408987981 */ /* 0x000564000c1e1520 */
.L_x_281:
[----:B------:R-:W-:Y:S05]  /*73e0*/  BSYNC B1 ;  /* 0x0000000000017941 */ /* 0x000fea0003800000 */
.L_x_280:
[----:B------:R-:W-:Y:S05]  /*73f0*/  @!P0 BRA `(.L_x_282) ;  /* 0x0000002400308947 */ /* 0x000fea0003800000 */
[----:B-----5:R-:W-:-:S04]  /*7400*/  IMAD.U32 R152, R152, 0x10000, RZ ;  /* 0x0001000098987824 */ /* 0x020fc800078e00ff */
[----:B------:R-:W-:-:S04]  /*7410*/  FMUL R152, R152, R155 ;  /* 0x0000009b98987220 */ /* 0x000fc80000400000 */
[----:B------:R-:W-:-:S05]  /*7420*/  FFMA R152, R151, R154, R152 ;  /* 0x0000009a97987223 */ /* 0x000fca0000000098 */
[----:B------:R-:W-:-:S05]  /*7430*/  F2FP.BF16.F32.PACK_AB R152, RZ, R152 ;  /* 0x00000098ff98723e */ /* 0x000fca00000010ff */
[----:B------:R4:W-:Y:S01]  /*7440*/  STG.E.U16 desc[UR36][R10.64+0x1f2], R152 ;  /* 0x0001f2980a007986 */ /* 0x0009e2000c101524 */
[----:B------:R-:W-:Y:S05]  /*7450*/  BRA `(.L_x_282) ;  /* 0x0000002400187947 */ /* 0x000fea0003800000 */
.L_x_29:
[----:B------:R-:W-:Y:S01]  /*7460*/  ISETP.GT.AND P0, PT, R3, 0x1, PT ;  /* 0x000000010300780c */ /* 0x000fe20003f04270 */
[----:B------:R-:W-:Y:S01]  /*7470*/  ULDC.64 UR4, c[0x0][0x5c0] ;  /* 0x0001700000047ab9 */ /* 0x000fe20000000a00 */
[-C--:B------:R-:W-:Y:S01]  /*7480*/  FMUL R24, R24, R154.reuse ;  /* 0x0000009a18187220 */ /* 0x080fe20000400000 */
[-C--:B------:R-:W-:Y:S01]  /*7490*/  FMUL R25, R25, R154.reuse ;  /* 0x0000009a19197220 */ /* 0x080fe20000400000 */
[----:B------:R-:W-:Y:S01]  /*74a0*/  ISETP.GT.AND P3, PT, R0, RZ, P0 ;  /* 0x000000ff0000720c */ /* 0x000fe20000764270 */
[-C--:B------:R-:W-:Y:S01]  /*74b0*/  FMUL R26, R26, R154.reuse ;  /* 0x0000009a1a1a7220 */ /* 0x080fe20000400000 */
[----:B------:R-:W-:Y:S01]  /*74c0*/  LEA R4, P4, R160, UR4, 0x1 ;  /* 0x00000004a0047c11 */ /* 0x000fe2000f8808ff */
[----:B------:R-:W-:Y:S01]  /*74d0*/  FMUL R27, R27, R154 ;  /* 0x0000009a1b1b7220 */ /* 0x000fe20000400000 */
[----:B------:R-:W-:Y:S01]  /*74e0*/  F2FP.BF16.F32.PACK_AB R24, RZ, R24 ;  /* 0x00000018ff18723e */ /* 0x000fe200000010ff */
[-C--:B------:R-:W-:Y:S01]  /*74f0*/  FMUL R28, R28, R154.reuse ;  /* 0x0000009a1c1c7220 */ /* 0x080fe20000400000 */
[----:B------:R-:W-:Y:S01]  /*7500*/  LEA.HI.X R5, R160, UR5, R169, 0x1, P4 ;  /* 0x00000005a0057c11 */ /* 0x000fe2000a0f0ca9 */
[-C--:B------:R-:W-:Y:S01]  /*7510*/  FMUL R29, R29, R154.reuse ;  /* 0x0000009a1d1d7220 */ /* 0x080fe20000400000 */
[----:B------:R-:W-:Y:S01]  /*7520*/  F2FP.BF16.F32.PACK_AB R25, RZ, R25 ;  /* 0x00000019ff19723e */ /* 0x000fe200000010ff */
[-C--:B------:R-:W-:Y:S01]  /*7530*/  FMUL R30, R30, R154.reuse ;  /* 0x0000009a1e1e7220 */ /* 0x080fe20000400000 */
[----:B------:R-:W-:Y:S01]  /*7540*/  SHF.L.U64.HI R11, R10, 0x4, R11 ;  /* 0x000000040a0b7819 */ /* 0x000fe2000001020b */
[----:B------:R-:W-:Y:S01]  /*7550*/  @P1 STG.E.U16 desc[UR36][R4.64], R24 ;  /* 0x0000001804001986 */ /* 0x000fe2000c101524 */
[----:B------:R-:W-:Y:S01]  /*7560*/  ISETP.GT.AND P1, PT, R3, 0x8, PT ;  /* 0x000000080300780c */ /* 0x000fe20003f24270 */
[----:B------:R-:W-:Y:S01]  /*7570*/  FMUL R31, R31, R154 ;  /* 0x0000009a1f1f7220 */ /* 0x000fe20000400000 */
[----:B------:R-:W-:Y:S01]  /*7580*/  ISETP.GT.AND P4, PT, R0, 0x8, P0 ;  /* 0x000000080000780c */ /* 0x000fe20000784270 */
[----:B------:R-:W-:Y:S01]  /*7590*/  @P3 STG.E.U16 desc[UR36][R4.64+0x2], R25 ;  /* 0x0000021904003986 */ /* 0x000fe2000c101524 */
[----:B------:R-:W-:Y:S01]  /*75a0*/  LEA R6, P3, R10, R4, 0x4 ;  /* 0x000000040a067211 */ /* 0x000fe200078620ff */
[-C--:B------:R-:W-:Y:S01]  /*75b0*/  FMUL R32, R32, R154.reuse ;  /* 0x0000009a20207220 */ /* 0x080fe20000400000 */
[C---:B------:R-:W-:Y:S01]  /*75c0*/  ISETP.GT.AND P2, PT, R0.reuse, 0x8, P2 ;  /* 0x000000080000780c */ /* 0x040fe20001744270 */
[-C--:B------:R-:W-:Y:S01]  /*75d0*/  FMUL R33, R33, R154.reuse ;  /* 0x0000009a21217220 */ /* 0x080fe20000400000 */
[----:B------:R-:W-:Y:S01]  /*75e0*/  ISETP.GT.AND P0, PT, R3, 0x9, PT ;  /* 0x000000090300780c */ /* 0x000fe20003f04270 */
[----:B------:R-:W-:Y:S01]  /*75f0*/  IMAD.X R7, R11, 0x1, R5, P3 ;  /* 0x000000010b077824 */ /* 0x000fe200018e0605 */
[----:B------:R-:W-:Y:S01]  /*7600*/  ISETP.GT.AND P5, PT, R0, RZ, P1 ;  /* 0x000000ff0000720c */ /* 0x000fe20000fa4270 */
[-C--:B------:R-:W-:Y:S01]  /*7610*/  FMUL R34, R34, R154.reuse ;  /* 0x0000009a22227220 */ /* 0x080fe20000400000 */
[----:B------:R-:W-:Y:S01]  /*7620*/  ISETP.GT.AND P3, PT, R0, RZ, P0 ;  /* 0x000000ff0000720c */ /* 0x000fe20000764270 */
[----:B------:R-:W-:Y:S01]  /*7630*/  FMUL R35, R35, R154 ;  /* 0x0000009a23237220 */ /* 0x000fe20000400000 */
[----:B------:R-:W-:Y:S01]  /*7640*/  F2FP.BF16.F32.PACK_AB R26, RZ, R26 ;  /* 0x0000001aff1a723e */ /* 0x000fe200000010ff */
[-C--:B------:R-:W-:Y:S01]  /*7650*/  FMUL R36, R36, R154.reuse ;  /* 0x0000009a24247220 */ /* 0x080fe20000400000 */
[----:B------:R-:W-:Y:S01]  /*7660*/  F2FP.BF16.F32.PACK_AB R27, RZ, R27 ;  /* 0x0000001bff1b723e */ /* 0x000fe200000010ff */
[----:B------:R-:W-:Y:S01]  /*7670*/  FMUL R37, R37, R154 ;  /* 0x0000009a25257220 */ /* 0x000fe20000400000 */
[----:B------:R-:W-:Y:S01]  /*7680*/  F2FP.BF16.F32.PACK_AB R28, RZ, R28 ;  /* 0x0000001cff1c723e */ /* 0x000fe200000010ff */
[----:B------:R-:W-:Y:S01]  /*7690*/  @P2 STG.E.U16 desc[UR36][R6.64], R26 ;  /* 0x0000001a06002986 */ /* 0x000fe2000c101524 */
[----:B------:R-:W-:Y:S01]  /*76a0*/  F2FP.BF16.F32.PACK_AB R29, RZ, R29 ;  /* 0x0000001dff1d723e */ /* 0x000fe200000010ff */
[-C--:B------:R-:W-:Y:S01]  /*76b0*/  FMUL R38, R38, R154.reuse ;  /* 0x0000009a26267220 */ /* 0x080fe20000400000 */
[C---:B------:R-:W-:Y:S01]  /*76c0*/  ISETP.GT.AND P2, PT, R0.reuse, 0x8, P1 ;  /* 0x000000080000780c */ /* 0x040fe20000f44270 */
[----:B------:R-:W-:Y:S01]  /*76d0*/  @P4 STG.E.U16 desc[UR36][R6.64+0x2], R27 ;  /* 0x0000021b06004986 */ /* 0x000fe2000c101524 */
[----:B------:R-:W-:Y:S01]  /*76e0*/  ISETP.GT.AND P1, PT, R3, 0x10, PT ;  /* 0x000000100300780c */ /* 0x000fe20003f24270 */
[----:B------:R-:W-:Y:S01]  /*76f0*/  FMUL R39, R39, R154 ;  /* 0x0000009a27277220 */ /* 0x000fe20000400000 */
[----:B------:R-:W-:Y:S01]  /*7700*/  F2FP.BF16.F32.PACK_AB R30, RZ, R30 ;  /* 0x0000001eff1e723e */ /* 0x000fe200000010ff */
[----:B------:R-:W-:Y:S01]  /*7710*/  @P5 STG.E.U16 desc[UR36][R4.64+0x10], R28 ;  /* 0x0000101c04005986 */ /* 0x000fe2000c101524 */
[----:B------:R-:W-:Y:S01]  /*7720*/  ISETP.GT.AND P4, PT, R0, RZ, P1 ;  /* 0x000000ff0000720c */ /* 0x000fe20000f84270 */
[-C--:B------:R-:W-:Y:S01]  /*7730*/  FMUL R40, R40, R154.reuse ;  /* 0x0000009a28287220 */ /* 0x080fe20000400000 */
[----:B------:R-:W-:Y:S01]  /*7740*/  F2FP.BF16.F32.PACK_AB R31, RZ, R31 ;  /* 0x0000001fff1f723e */ /* 0x000fe200000010ff */
[----:B------:R-:W-:Y:S01]  /*7750*/  @P3 STG.E.U16 desc[UR36][R4.64+0x12], R29 ;  /* 0x0000121d04003986 */ /* 0x000fe2000c101524 */
[----:B------:R-:W-:Y:S01]  /*7760*/  ISETP.GT.AND P3, PT, R0, 0x8, P0 ;  /* 0x000000080000780c */ /* 0x000fe20000764270 */
[----:B------:R-:W-:Y:S01]  /*7770*/  FMUL R41, R41, R154 ;  /* 0x0000009a29297220 */ /* 0x000fe20000400000 */
[----:B------:R-:W-:Y:S01]  /*7780*/  ISETP.GT.AND P0, PT, R3, 0x11, PT ;  /* 0x000000110300780c */ /* 0x000fe20003f04270 */
[----:B------:R-:W-:Y:S01]  /*7790*/  @P2 STG.E.U16 desc[UR36][R6.64+0x10], R30 ;  /* 0x0000101e06002986 */ /* 0x000fe2000c101524 */
[----:B------:R-:W-:Y:S01]  /*77a0*/  F2FP.BF16.F32.PACK_AB R32, RZ, R32 ;  /* 0x00000020ff20723e */ /* 0x000fe200000010ff */
[-C--:B------:R-:W-:Y:S01]  /*77b0*/  FMUL R42, R42, R154.reuse ;  /* 0x0000009a2a2a7220 */ /* 0x080fe20000400000 */
[C---:B------:R-:W-:Y:S01]  /*77c0*/  ISETP.GT.AND P5, PT, R0.reuse, RZ, P0 ;  /* 0x000000ff0000720c */ /* 0x040fe200007a4270 */
[-C--:B------:R-:W-:Y:S01]  /*77d0*/  FMUL R43, R43, R154.reuse ;  /* 0x0000009a2b2b7220 */ /* 0x080fe20000400000 */
[----:B------:R-:W-:Y:S01]  /*77e0*/  ISETP.GT.AND P2, PT, R0, 0x8, P1 ;  /* 0x000000080000780c */ /* 0x000fe20000f44270 */
[-C--:B------:R-:W-:Y:S01]  /*77f0*/  FMUL R44, R44, R154.reuse ;  /* 0x0000009a2c2c7220 */ /* 0x080fe20000400000 */
[----:B------:R-:W-:Y:S01]  /*7800*/  ISETP.GT.AND P1, PT, R3, 0x18, PT ;  /* 0x000000180300780c */ /* 0x000fe20003f24270 */
[-C--:B------:R-:W-:Y:S01]  /*7810*/  FMUL R45, R45, R154.reuse ;  /* 0x0000009a2d2d7220 */ /* 0x080fe20000400000 */
[----:B------:R-:W-:Y:S01]  /*7820*/  F2FP.BF16.F32.PACK_AB R33, RZ, R33 ;  /* 0x00000021ff21723e */ /* 0x000fe200000010ff */
[----:B------:R-:W-:Y:S01]  /*7830*/  @P3 STG.E.U16 desc[UR36][R6.64+0x12], R31 ;  /* 0x0000121f06003986 */ /* 0x000fe2000c101524 */
[----:B------:R-:W-:Y:S01]  /*7840*/  ISETP.GT.AND P3, PT, R0, 0x8, P0 ;  /* 0x000000080000780c */ /* 0x000fe20000764270 */
[-C--:B------:R-:W-:Y:S01]  /*7850*/  FMUL R46, R46, R154.reuse ;  /* 0x0000009a2e2e7220 */ /* 0x080fe20000400000 */
[----:B------:R-:W-:Y:S01]  /*7860*/  ISETP.GT.AND P0, PT, R3, 0x19, PT ;  /* 0x000000190300780c */ /* 0x000fe20003f04270 */
[----:B------:R-:W-:Y:S01]  /*7870*/  @P4 STG.E.U16 desc[UR36][R4.64+0x20], R32 ;  /* 0x0000202004004986 */ /* 0x000fe2000c101524 */
[C---:B------:R-:W-:Y:S01]  /*7880*/  ISETP.GT.AND P4, PT, R0.reuse, RZ, P1 ;  /* 0x000000ff0000720c */ /* 0x040fe20000f84270 */
[----:B------:R-:W-:Y:S01]  /*7890*/  FMUL R47, R47, R154 ;  /* 0x0000009a2f2f7220 */ /* 0x000fe20000400000 */
[----:B------:R-:W-:Y:S01]  /*78a0*/  F2FP.BF16.F32.PACK_AB R34, RZ, R34 ;  /* 0x00000022ff22723e */ /* 0x000fe200000010ff */
[----:B------:R-:W-:Y:S01]  /*78b0*/  @P5 STG.E.U16 desc[UR36][R4.64+0x22], R33 ;  /* 0x0000222104005986 */ /* 0x000fe2000c101524 */
[----:B------:R-:W-:Y:S01]  /*78c0*/  ISETP.GT.AND P5, PT, R0, RZ, P0 ;  /* 0x000000ff0000720c */ /* 0x000fe200007a4270 */
[----:B------:R-:W-:Y:S01]  /*78d0*/  FMUL R48, R48, R154 ;  /* 0x0000009a30307220 */ /* 0x000fe20000400000 */
[----:B------:R-:W-:Y:S01]  /*78e0*/  F2FP.BF16.F32.PACK_AB R35, RZ, R35 ;  /* 0x00000023ff23723e */ /* 0x000fe200000010ff */
[----:B------:R-:W-:Y:S01]  /*78f0*/  @P2 STG.E.U16 desc[UR36][R6.64+0x20], R34 ;  /* 0x0000202206002986 */ /* 0x000fe2000c101524 */
[----:B------:R-:W-:Y:S01]  /*7900*/  F2FP.BF16.F32.PACK_AB R36, RZ, R36 ;  /* 0x00000024ff24723e */ /* 0x000fe200000010ff */
[-C--:B------:R-:W-:Y:S01]  /*7910*/  FMUL R49, R49, R154.reuse ;  /* 0x0000009a31317220 */ /* 0x080fe20000400000 */
[----:B------:R-:W-:Y:S01]  /*7920*/  ISETP.GT.AND P2, PT, R0, 0x8, P1 ;  /* 0x000000080000780c */ /* 0x000fe20000f44270 */
[----:B------:R-:W-:Y:S01]  /*7930*/  @P3 STG.E.U16 desc[UR36][R6.64+0x22], R35 ;  /* 0x0000222306003986 */ /* 0x000fe2000c101524 */
[----:B------:R-:W-:Y:S01]  /*7940*/  ISETP.GT.AND P1, PT, R3, 0x20, PT ;  /* 0x000000200300780c */ /* 0x000fe20003f24270 */
[-C--:B------:R-:W-:Y:S01]  /*7950*/  FMUL R50, R50, R154.reuse ;  /* 0x0000009a32327220 */ /* 0x080fe20000400000 */
[----:B------:R-:W-:Y:S01]  /*7960*/  F2FP.BF16.F32.PACK_AB R37, RZ, R37 ;  /* 0x00000025ff25723e */ /* 0x000fe200000010ff */
[----:B------:R-:W-:Y:S01]  /*7970*/  @P4 STG.E.U16 desc[UR36][R4.64+0x30], R36 ;  /* 0x0000302404004986 */ /* 0x000fe2000c101524 */
[C---:B------:R-:W-:Y:S01]  /*7980*/  ISETP.GT.AND P3, PT, R0.reuse, 0x8, P0 ;  /* 0x000000080000780c */ /* 0x040fe20000764270 */
[-C--:B------:R-:W-:Y:S01]  /*7990*/  FMUL R51, R51, R154.reuse ;  /* 0x0000009a33337220 */ /* 0x080fe20000400000 */
[----:B------:R-:W-:Y:S01]  /*79a0*/  ISETP.GT.AND P0, PT, R3, 0x21, PT ;  /* 0x000000210300780c */ /* 0x000fe20003f04270 */
[----:B------:R-:W-:Y:S01]  /*79b0*/  @P5 STG.E.U16 desc[UR36][R4.64+0x32], R37 ;  /* 0x0000322504005986 */ /* 0x000fe2000c101524 */
[----:B------:R-:W-:Y:S01]  /*79c0*/  ISETP.GT.AND P4, PT, R0, RZ, P1 ;  /* 0x000000ff0000720c */ /* 0x000fe20000f84270 */
[----:B------:R-:W-:Y:S01]  /*79d0*/  FMUL R52, R52, R154 ;  /* 0x0000009a34347220 */ /* 0x000fe20000400000 */
[----:B------:R-:W-:Y:S01]  /*79e0*/  F2FP.BF16.F32.PACK_AB R38, RZ, R38 ;  /* 0x00000026ff26723e */ /* 0x000fe200000010ff */
[-C--:B------:R-:W-:Y:S01]  /*79f0*/  FMUL R53, R53, R154.reuse ;  /* 0x0000009a35357220 */ /* 0x080fe20000400000 */
        /* <DEDUP_REMOVED lines=325> */
[----:B------:R-:W-:Y:S01]  /*8e50*/  FMUL R151, R151, R154 ;  /* 0x0000009a97977220 */ /* 0x000fe20000400000 */
[----:B------:R-:W-:Y:S01]  /*8e60*/  ISETP.GT.AND P2, PT, R0, 0x8, P1 ;  /* 0x000000080000780c */ /* 0x000fe20000f44270 */
[----:B------:R-:W-:Y:S01]  /*8e70*/  @P3 STG.E.U16 desc[UR36][R6.64+0x132], R103 ;  /* 0x0001326706003986 */ /* 0x000fe2000c101524 */
[----:B------:R-:W-:-:S02]  /*8e80*/  ISETP.GT.AND P1, PT, R3, 0xa8, PT ;  /* 0x000000a80300780c */ /* 0x000fc40003f24270 */
[----:B------:R-:W-:Y:S01]  /*8e90*/  F2FP.BF16.F32.PACK_AB R105, RZ, R105 ;  /* 0x00000069ff69723e */ /* 0x000fe200000010ff */
[----:B------:R-:W-:Y:S01]  /*8ea0*/  @P4 STG.E.U16 desc[UR36][R4.64+0x140], R104 ;  /* 0x0001406804004986 */ /* 0x000fe2000c101524 */
[C---:B------:R-:W-:Y:S02]  /*8eb0*/  ISETP.GT.AND P3, PT, R0.reuse, 0x8, P0 ;  /* 0x000000080000780c */ /* 0x040fe40000764270 */
[----:B------:R-:W-:Y:S01]  /*8ec0*/  ISETP.GT.AND P0, PT, R3, 0xa9, PT ;  /* 0x000000a90300780c */ /* 0x000fe20003f04270 */
[----:B------:R-:W-:Y:S01]  /*8ed0*/  @P5 STG.E.U16 desc[UR36][R4.64+0x142], R105 ;  /* 0x0001426904005986 */ /* 0x000fe2000c101524 */
[C---:B------:R-:W-:Y:S02]  /*8ee0*/  ISETP.GT.AND P4, PT, R0.reuse, RZ, P1 ;  /* 0x000000ff0000720c */ /* 0x040fe40000f84270 */
[----:B------:R-:W-:Y:S02]  /*8ef0*/  F2FP.BF16.F32.PACK_AB R106, RZ, R106 ;  /* 0x0000006aff6a723e */ /* 0x000fe400000010ff */
[----:B------:R-:W-:-:S02]  /*8f00*/  ISETP.GT.AND P5, PT, R0, RZ, P0 ;  /* 0x000000ff0000720c */ /* 0x000fc400007a4270 */
[----:B------:R-:W-:Y:S01]  /*8f10*/  F2FP.BF16.F32.PACK_AB R107, RZ, R107 ;  /* 0x0000006bff6b723e */ /* 0x000fe200000010ff */
[----:B------:R-:W-:Y:S01]  /*8f20*/  @P2 STG.E.U16 desc[UR36][R6.64+0x140], R106 ;  /* 0x0001406a06002986 */ /* 0x000fe2000c101524 */
[----:B------:R-:W-:Y:S02]  /*8f30*/  F2FP.BF16.F32.PACK_AB R108, RZ, R108 ;  /* 0x0000006cff6c723e */ /* 0x000fe400000010ff */
[C---:B------:R-:W-:Y:S01]  /*8f40*/  ISETP.GT.AND P2, PT, R0.reuse, 0x8, P1 ;  /* 0x000000080000780c */ /* 0x040fe20000f44270 */
[----:B------:R-:W-:Y:S01]  /*8f50*/  @P3 STG.E.U16 desc[UR36][R6.64+0x142], R107 ;  /* 0x0001426b06003986 */ /* 0x000fe2000c101524 */
[----:B------:R-:W-:Y:S02]  /*8f60*/  ISETP.GT.AND P1, PT, R3, 0xb0, PT ;  /* 0x000000b00300780c */ /* 0x000fe40003f24270 */
[----:B------:R-:W-:Y:S01]  /*8f70*/  F2FP.BF16.F32.PACK_AB R109, RZ, R109 ;  /* 0x0000006dff6d723e */ /* 0x000fe200000010ff */
[----:B------:R-:W-:Y:S01]  /*8f80*/  @P4 STG.E.U16 desc[UR36][R4.64+0x150], R108 ;  /* 0x0001506c04004986 */ /* 0x000fe2000c101524 */
[----:B------:R-:W-:-:S02]  /*8f90*/  ISETP.GT.AND P3, PT, R0, 0x8, P0 ;  /* 0x000000080000780c */ /* 0x000fc40000764270 */
[----:B------:R-:W-:Y:S01]  /*8fa0*/  ISETP.GT.AND P0, PT, R3, 0xb1, PT ;  /* 0x000000b10300780c */ /* 0x000fe20003f04270 */
[----:B------:R-:W-:Y:S01]  /*8fb0*/  @P5 STG.E.U16 desc[UR36][R4.64+0x152], R109 ;  /* 0x0001526d04005986 */ /* 0x000fe2000c101524 */
[C---:B------:R-:W-:Y:S02]  /*8fc0*/  ISETP.GT.AND P4, PT, R0.reuse, RZ, P1 ;  /* 0x000000ff0000720c */ /* 0x040fe40000f84270 */
[----:B------:R-:W-:Y:S02]  /*8fd0*/  F2FP.BF16.F32.PACK_AB R110, RZ, R110 ;  /* 0x0000006eff6e723e */ /* 0x000fe400000010ff */
[----:B------:R-:W-:Y:S02]  /*8fe0*/  ISETP.GT.AND P5, PT, R0, RZ, P0 ;  /* 0x000000ff0000720c */ /* 0x000fe400007a4270 */
[----:B------:R-:W-:Y:S01]  /*8ff0*/  F2FP.BF16.F32.PACK_AB R111, RZ, R111 ;  /* 0x0000006fff6f723e */ /* 0x000fe200000010ff */
[----:B------:R-:W-:Y:S01]  /*9000*/  @P2 STG.E.U16 desc[UR36][R6.64+0x150], R110 ;  /* 0x0001506e06002986 */ /* 0x000fe2000c101524 */
[----:B------:R-:W-:-:S02]  /*9010*/  F2FP.BF16.F32.PACK_AB R112, RZ, R112 ;  /* 0x00000070ff70723e */ /* 0x000fc400000010ff */
[C---:B------:R-:W-:Y:S01]  /*9020*/  ISETP.GT.AND P2, PT, R0.reuse, 0x8, P1 ;  /* 0x000000080000780c */ /* 0x040fe20000f44270 */
[----:B------:R-:W-:Y:S01]  /*9030*/  @P3 STG.E.U16 desc[UR36][R6.64+0x152], R111 ;  /* 0x0001526f06003986 */ /* 0x000fe2000c101524 */
[C---:B------:R-:W-:Y:S02]  /*9040*/  ISETP.GT.AND P1, PT, R3.reuse, 0xb8, PT ;  /* 0x000000b80300780c */ /* 0x040fe40003f24270 */
[----:B------:R-:W-:Y:S01]  /*9050*/  F2FP.BF16.F32.PACK_AB R113, RZ, R113 ;  /* 0x00000071ff71723e */ /* 0x000fe200000010ff */
[----:B------:R-:W-:Y:S01]  /*9060*/  @P4 STG.E.U16 desc[UR36][R4.64+0x160], R112 ;  /* 0x0001607004004986 */ /* 0x000fe2000c101524 */
[C---:B------:R-:W-:Y:S02]  /*9070*/  ISETP.GT.AND P3, PT, R0.reuse, 0x8, P0 ;  /* 0x000000080000780c */ /* 0x040fe40000764270 */
[----:B------:R-:W-:Y:S01]  /*9080*/  ISETP.GT.AND P0, PT, R3, 0xb9, PT ;  /* 0x000000b90300780c */ /* 0x000fe20003f04270 */
[----:B------:R-:W-:Y:S01]  /*9090*/  @P5 STG.E.U16 desc[UR36][R4.64+0x162], R113 ;  /* 0x0001627104005986 */ /* 0x000fe2000c101524 */
[----:B------:R-:W-:-:S02]  /*90a0*/  ISETP.GT.AND P4, PT, R0, RZ, P1 ;  /* 0x000000ff0000720c */ /* 0x000fc40000f84270 */
[----:B------:R-:W-:Y:S02]  /*90b0*/  F2FP.BF16.F32.PACK_AB R114, RZ, R114 ;  /* 0x00000072ff72723e */ /* 0x000fe400000010ff */
[C---:B------:R-:W-:Y:S02]  /*90c0*/  ISETP.GT.AND P5, PT, R0.reuse, RZ, P0 ;  /* 0x000000ff0000720c */ /* 0x040fe400007a4270 */
[----:B------:R-:W-:Y:S01]  /*90d0*/  F2FP.BF16.F32.PACK_AB R115, RZ, R115 ;  /* 0x00000073ff73723e */ /* 0x000fe200000010ff */
[----:B------:R-:W-:Y:S01]  /*90e0*/  @P2 STG.E.U16 desc[UR36][R6.64+0x160], R114 ;  /* 0x0001607206002986 */ /* 0x000fe2000c101524 */
[----:B------:R-:W-:Y:S02]  /*90f0*/  F2FP.BF16.F32.PACK_AB R116, RZ, R116 ;  /* 0x00000074ff74723e */ /* 0x000fe400000010ff */
        /* <DEDUP_REMOVED lines=65> */
[----:B------:R-:W-:Y:S02]  /*9510*/  ISETP.GT.AND P5, PT, R0, RZ, P0 ;  /* 0x000000ff0000720c */ /* 0x000fe400007a4270 */
[----:B------:R-:W-:Y:S02]  /*9520*/  F2FP.BF16.F32.PACK_AB R134, RZ, R134 ;  /* 0x00000086ff86723e */ /* 0x000fe400000010ff */
[----:B------:R-:W-:Y:S02]  /*9530*/  F2FP.BF16.F32.PACK_AB R135, RZ, R135 ;  /* 0x00000087ff87723e */ /* 0x000fe400000010ff */
[----:B------:R-:W-:Y:S01]  /*9540*/  F2FP.BF16.F32.PACK_AB R136, RZ, R136 ;  /* 0x00000088ff88723e */ /* 0x000fe200000010ff */
[----:B------:R-:W-:Y:S01]  /*9550*/  @P2 STG.E.U16 desc[UR36][R6.64+0x1b0], R134 ;  /* 0x0001b08606002986 */ /* 0x000fe2000c101524 */
[----:B------:R-:W-:-:S02]  /*9560*/  F2FP.BF16.F32.PACK_AB R137, RZ, R137 ;  /* 0x00000089ff89723e */ /* 0x000fc400000010ff */
[C---:B------:R-:W-:Y:S01]  /*9570*/  ISETP.GT.AND P1, PT, R0.reuse, 0x8, P1 ;  /* 0x000000080000780c */ /* 0x040fe20000f24270 */
[----:B------:R-:W-:Y:S01]  /*9580*/  @P3 STG.E.U16 desc[UR36][R6.64+0x1b2], R135 ;  /* 0x0001b28706003986 */ /* 0x000fe2000c101524 */
[C---:B------:R-:W-:Y:S02]  /*9590*/  ISETP.GT.AND P2, PT, R0.reuse, 0x8, P0 ;  /* 0x000000080000780c */ /* 0x040fe40000744270 */
[C---:B------:R-:W-:Y:S01]  /*95a0*/  ISETP.GT.AND P0, PT, R3.reuse, 0xe9, PT ;  /* 0x000000e90300780c */ /* 0x040fe20003f04270 */
[----:B------:R-:W-:Y:S01]  /*95b0*/  @P4 STG.E.U16 desc[UR36][R4.64+0x1c0], R136 ;  /* 0x0001c08804004986 */ /* 0x000fe2000c101524 */
[----:B------:R-:W-:Y:S02]  /*95c0*/  ISETP.GT.AND P4, PT, R3, 0xe8, PT ;  /* 0x000000e80300780c */ /* 0x000fe40003f84270 */
[----:B------:R-:W-:Y:S01]  /*95d0*/  F2FP.BF16.F32.PACK_AB R138, RZ, R138 ;  /* 0x0000008aff8a723e */ /* 0x000fe200000010ff */
[----:B------:R-:W-:Y:S01]  /*95e0*/  @P5 STG.E.U16 desc[UR36][R4.64+0x1c2], R137 ;  /* 0x0001c28904005986 */ /* 0x000fe2000c101524 */
[----:B------:R-:W-:-:S02]  /*95f0*/  ISETP.GT.AND P5, PT, R0, RZ, P4 ;  /* 0x000000ff0000720c */ /* 0x000fc400027a4270 */
[----:B------:R-:W-:Y:S01]  /*9600*/  F2FP.BF16.F32.PACK_AB R139, RZ, R139 ;  /* 0x0000008bff8b723e */ /* 0x000fe200000010ff */
[----:B------:R-:W-:Y:S01]  /*9610*/  @P1 STG.E.U16 desc[UR36][R6.64+0x1c0], R138 ;  /* 0x0001c08a06001986 */ /* 0x000fe2000c101524 */
[----:B------:R-:W-:Y:S02]  /*9620*/  F2FP.BF16.F32.PACK_AB R140, RZ, R140 ;  /* 0x0000008cff8c723e */ /* 0x000fe400000010ff */
[C---:B------:R-:W-:Y:S01]  /*9630*/  ISETP.GT.AND P3, PT, R0.reuse, RZ, P0 ;  /* 0x000000ff0000720c */ /* 0x040fe20000764270 */
[----:B------:R-:W-:Y:S01]  /*9640*/  @P2 STG.E.U16 desc[UR36][R6.64+0x1c2], R139 ;  /* 0x0001c28b06002986 */ /* 0x000fe2000c101524 */
[C---:B------:R-:W-:Y:S02]  /*9650*/  ISETP.GT.AND P4, PT, R0.reuse, 0x8, P4 ;  /* 0x000000080000780c */ /* 0x040fe40002784270 */
[----:B------:R-:W-:Y:S02]  /*9660*/  F2FP.BF16.F32.PACK_AB R141, RZ, R141 ;  /* 0x0000008dff8d723e */ /* 0x000fe400000010ff */
[----:B------:R-:W-:Y:S01]  /*9670*/  F2FP.BF16.F32.PACK_AB R142, RZ, R142 ;  /* 0x0000008eff8e723e */ /* 0x000fe200000010ff */
[----:B------:R-:W-:Y:S01]  /*9680*/  @P5 STG.E.U16 desc[UR36][R4.64+0x1d0], R140 ;  /* 0x0001d08c04005986 */ /* 0x000fe2000c101524 */
[----:B------:R-:W-:-:S02]  /*9690*/  ISETP.GT.AND P5, PT, R0, 0x8, P0 ;  /* 0x000000080000780c */ /* 0x000fc400007a4270 */
[----:B------:R-:W-:Y:S02]  /*96a0*/  F2FP.BF16.F32.PACK_AB R143, RZ, R143 ;  /* 0x0000008fff8f723e */ /* 0x000fe400000010ff */
[C---:B------:R-:W-:Y:S01]  /*96b0*/  ISETP.GT.AND P0, PT, R3.reuse, 0xf1, PT ;  /* 0x000000f10300780c */ /* 0x040fe20003f04270 */
[----:B------:R-:W-:Y:S01]  /*96c0*/  @P3 STG.E.U16 desc[UR36][R4.64+0x1d2], R141 ;  /* 0x0001d28d04003986 */ /* 0x000fe2000c101524 */
[----:B------:R-:W-:Y:S02]  /*96d0*/  ISETP.GT.AND P3, PT, R3, 0xf0, PT ;  /* 0x000000f00300780c */ /* 0x000fe40003f64270 */
[----:B------:R-:W-:Y:S01]  /*96e0*/  F2FP.BF16.F32.PACK_AB R144, RZ, R144 ;  /* 0x00000090ff90723e */ /* 0x000fe200000010ff */
[----:B------:R-:W-:Y:S01]  /*96f0*/  @P4 STG.E.U16 desc[UR36][R6.64+0x1d0], R142 ;  /* 0x0001d08e06004986 */ /* 0x000fe2000c101524 */
[C---:B------:R-:W-:Y:S02]  /*9700*/  ISETP.GT.AND P4, PT, R0.reuse, RZ, P3 ;  /* 0x000000ff0000720c */ /* 0x040fe40001f84270 */
[----:B------:R-:W-:Y:S01]  /*9710*/  F2FP.BF16.F32.PACK_AB R145, RZ, R145 ;  /* 0x00000091ff91723e */ /* 0x000fe200000010ff */
[----:B------:R-:W-:Y:S01]  /*9720*/  @P5 STG.E.U16 desc[UR36][R6.64+0x1d2], R143 ;  /* 0x0001d28f06005986 */ /* 0x000fe2000c101524 */
[----:B------:R-:W-:-:S02]  /*9730*/  ISETP.GT.AND P5, PT, R0, RZ, P0 ;  /* 0x000000ff0000720c */ /* 0x000fc400007a4270 */
[C---:B------:R-:W-:Y:S02]  /*9740*/  ISETP.GT.AND P2, PT, R3.reuse, 0xf8, PT ;  /* 0x000000f80300780c */ /* 0x040fe40003f44270 */
[----:B------:R-:W-:Y:S02]  /*9750*/  ISETP.GT.AND P1, PT, R3, 0xf9, PT ;  /* 0x000000f90300780c */ /* 0x000fe40003f24270 */
[C---:B------:R-:W-:Y:S02]  /*9760*/  ISETP.GT.AND P3, PT, R0.reuse, 0x8, P3 ;  /* 0x000000080000780c */ /* 0x040fe40001f64270 */
[C---:B------:R-:W-:Y:S01]  /*9770*/  ISETP.GT.AND P0, PT, R0.reuse, 0x8, P0 ;  /* 0x000000080000780c */ /* 0x040fe20000704270 */
[----:B------:R-:W-:Y:S01]  /*9780*/  @P4 STG.E.U16 desc[UR36][R4.64+0x1e0], R144 ;  /* 0x0001e09004004986 */ /* 0x000fe2000c101524 */
[C---:B------:R-:W-:Y:S02]  /*9790*/  ISETP.GT.AND P4, PT, R0.reuse, RZ, P1 ;  /* 0x000000ff0000720c */ /* 0x040fe40000f84270 */
[----:B------:R-:W-:Y:S01]  /*97a0*/  F2FP.BF16.F32.PACK_AB R146, RZ, R146 ;  /* 0x00000092ff92723e */ /* 0x000fe200000010ff */
[----:B------:R-:W-:Y:S01]  /*97b0*/  @P5 STG.E.U16 desc[UR36][R4.64+0x1e2], R145 ;  /* 0x0001e29104005986 */ /* 0x000fe2000c101524 */
[----:B------:R-:W-:-:S02]  /*97c0*/  ISETP.GT.AND P5, PT, R0, RZ, P2 ;  /* 0x000000ff0000720c */ /* 0x000fc400017a4270 */
[C---:B------:R-:W-:Y:S02]  /*97d0*/  ISETP.GT.AND P2, PT, R0.reuse, 0x8, P2 ;  /* 0x000000080000780c */ /* 0x040fe40001744270 */
[----:B------:R-:W-:Y:S01]  /*97e0*/  F2FP.BF16.F32.PACK_AB R147, RZ, R147 ;  /* 0x00000093ff93723e */ /* 0x000fe200000010ff */
[----:B------:R-:W-:Y:S01]  /*97f0*/  @P3 STG.E.U16 desc[UR36][R6.64+0x1e0], R146 ;  /* 0x0001e09206003986 */ /* 0x000fe2000c101524 */
[----:B------:R-:W-:Y:S02]  /*9800*/  ISETP.GT.AND P1, PT, R0, 0x8, P1 ;  /* 0x000000080000780c */ /* 0x000fe40000f24270 */
[----:B------:R-:W-:Y:S01]  /*9810*/  F2FP.BF16.F32.PACK_AB R148, RZ, R148 ;  /* 0x00000094ff94723e */ /* 0x000fe200000010ff */
[----:B------:R-:W-:Y:S01]  /*9820*/  @P0 STG.E.U16 desc[UR36][R6.64+0x1e2], R147 ;  /* 0x0001e29306000986 */ /* 0x000fe2000c101524 */
[----:B------:R-:W-:Y:S02]  /*9830*/  F2FP.BF16.F32.PACK_AB R149, RZ, R149 ;  /* 0x00000095ff95723e */ /* 0x000fe400000010ff */
[----:B------:R-:W-:Y:S01]  /*9840*/  F2FP.BF16.F32.PACK_AB R150, RZ, R150 ;  /* 0x00000096ff96723e */ /* 0x000fe200000010ff */
[----:B------:R-:W-:Y:S01]  /*9850*/  @P5 STG.E.U16 desc[UR36][R4.64+0x1f0], R148 ;  /* 0x0001f09404005986 */ /* 0x000fe2000c101524 */
[----:B------:R-:W-:-:S03]  /*9860*/  F2FP.BF16.F32.PACK_AB R151, RZ, R151 ;  /* 0x00000097ff97723e */ /* 0x000fc600000010ff */
[----:B------:R0:W-:Y:S02]  /*9870*/  @P4 STG.E.U16 desc[UR36][R4.64+0x1f2], R149 ;  /* 0x0001f29504004986 */ /* 0x0001e4000c101524 */
[----:B0-----:R-:W-:Y:S02]  /*9880*/  @P2 IMAD.MOV.U32 R4, RZ, RZ, R6 ;  /* 0x000000ffff042224 */ /* 0x001fe400078e0006 */
[----:B------:R-:W-:-:S05]  /*9890*/  @P2 IMAD.MOV.U32 R5, RZ, RZ, R7 ;  /* 0x000000ffff052224 */ /* 0x000fca00078e0007 */
[----:B------:R0:W-:Y:S04]  /*98a0*/  @P2 STG.E.U16 desc[UR36][R4.64+0x1f0], R150 ;  /* 0x0001f09604002986 */ /* 0x0001e8000c101524 */
[----:B------:R0:W-:Y:S02]  /*98b0*/  @P1 STG.E.U16 desc[UR36][R6.64+0x1f2], R151 ;  /* 0x0001f29706001986 */ /* 0x0001e4000c101524 */
.L_x_282:
[----:B------:R-:W-:Y:S05]  /*98c0*/  BSYNC B0 ;  /* 0x0000000000007941 */ /* 0x000fea0003800000 */
.L_x_28:
[----:B------:R-:W-:Y:S01]  /*98d0*/  ULDC UR4, c[0x0][0xc] ;  /* 0x0000030000047ab9 */ /* 0x000fe20000000800 */
[----:B------:R-:W-:Y:S01]  /*98e0*/  ULDC UR5, c[0x0][0x10] ;  /* 0x0000040000057ab9 */ /* 0x000fe20000000800 */
[----:B0-----:R-:W0:Y:S01]  /*98f0*/  LDC R3, c[0x0][0x14] ;  /* 0x00000500ff037b82 */ /* 0x001e220000000800 */
[----:B------:R-:W-:Y:S01]  /*9900*/  UIMAD.WIDE.U32 UR4, UR4, UR5, URZ ;  /* 0x00000005040472a5 */ /* 0x000fe2000f8e003f */
[----:B------:R-:W-:Y:S01]  /*9910*/  PRMT R0, RZ, 0x7610, R0 ;  /* 0x00007610ff007816 */ /* 0x000fe20000000000 */
[----:B----45:R-:W-:Y:S02]  /*9920*/  IMAD.MOV.U32 R152, RZ, RZ, -0x1 ;  /* 0xffffffffff987424 */ /* 0x030fe400078e00ff */
[----:B------:R-:W-:Y:S02]  /*9930*/  IMAD.MOV.U32 R23, RZ, RZ, -0x1 ;  /* 0xffffffffff177424 */ /* 0x000fe400078e00ff */
[----:B0-----:R-:W-:-:S04]  /*9940*/  IMAD.WIDE.U32 R16, R3, UR4, R16 ;  /* 0x0000000403107c25 */ /* 0x001fc8000f8e0010 */
[----:B------:R-:W-:Y:S01]  /*9950*/  IMAD R3, R3, UR5, RZ ;  /* 0x0000000503037c24 */ /* 0x000fe2000f8e02ff */
[----:B------:R-:W-:Y:S02]  /*9960*/  ULDC.64 UR4, c[0x0][0x650] ;  /* 0x0001940000047ab9 */ /* 0x000fe40000000a00 */
[----:B------:R-:W-:Y:S01]  /*9970*/  ISETP.GE.U32.AND P0, PT, R16, UR4, PT ;  /* 0x0000000410007c0c */ /* 0x000fe2000bf06070 */
[----:B------:R-:W-:-:S05]  /*9980*/  IMAD.IADD R17, R17, 0x1, R3 ;  /* 0x0000000111117824 */ /* 0x000fca00078e0203 */
[----:B------:R-:W-:-:S13]  /*9990*/  ISETP.GE.U32.AND.EX P0, PT, R17, UR5, PT, P0 ;  /* 0x0000000511007c0c */ /* 0x000fda000bf06100 */
[----:B------:R-:W-:Y:S05]  /*99a0*/  @P0 BRA `(.L_x_283) ;  /* 0x0000000400640947 */ /* 0x000fea0003800000 */
[----:B------:R-:W0:Y:S01]  /*99b0*/  S2R R12, SR_CTAID.X ;  /* 0x00000000000c7919 */ /* 0x000e220000002500 */
[----:B------:R-:W4:Y:S01]  /*99c0*/  LDC.64 R10, c[0x0][0x628] ;  /* 0x00018a00ff0a7b82 */ /* 0x000f220000000a00 */
[----:B------:R-:W-:Y:S01]  /*99d0*/  ULDC UR4, c[0x0][0x150] ;  /* 0x0000540000047ab9 */ /* 0x000fe20000000800 */
[----:B-123--:R-:W-:Y:S01]  /*99e0*/  IMAD.MOV.U32 R8, RZ, RZ, R16 ;  /* 0x000000ffff087224 */ /* 0x00efe200078e0010 */
[----:B------:R-:W1:Y:S01]  /*99f0*/  S2R R24, SR_CTAID.Y ;  /* 0x0000000000187919 */ /* 0x000e620000002600 */
[----:B------:R-:W-:-:S04]  /*9a00*/  IMAD.MOV.U32 R9, RZ, RZ, R17 ;  /* 0x000000ffff097224 */ /* 0x000fc800078e0011 */
[----:B------:R-:W2:Y:S08]  /*9a10*/  LDC R21, c[0x0][0x144] ;  /* 0x00005100ff157b82 */ /* 0x000eb00000000800 */
[----:B------:R-:W3:Y:S08]  /*9a20*/  LDC R0, c[0x0][0x630] ;  /* 0x00018c00ff007b82 */ /* 0x000ef00000000800 */
[----:B------:R-:W1:Y:S01]  /*9a30*/  LDC.64 R14, c[0x0][0x620] ;  /* 0x00018800ff0e7b82 */ /* 0x000e620000000a00 */
[----:B----4-:R-:W-:-:S04]  /*9a40*/  ISETP.NE.U32.AND P0, PT, R10, RZ, PT ;  /* 0x000000ff0a00720c */ /* 0x010fc80003f05070 */
[----:B------:R-:W-:Y:S02]  /*9a50*/  ISETP.NE.AND.EX P0, PT, R11, RZ, PT, P0 ;  /* 0x000000ff0b00720c */ /* 0x000fe40003f05300 */
[----:B0-----:R-:W-:-:S05]  /*9a60*/  I2FP.F32.U32 R3, R12 ;  /* 0x0000000c00037245 */ /* 0x001fca0000201000 */
[----:B------:R-:W-:-:S04]  /*9a70*/  FMUL R3, R3, UR4 ;  /* 0x0000000403037c20 */ /* 0x000fc80008400000 */
[----:B------:R0:W4:Y:S02]  /*9a80*/  F2I.U32.TRUNC.NTZ R20, R3 ;  /* 0x0000000300147305 */ /* 0x000124000020f000 */
[----:B--23--:R-:W-:Y:S05]  /*9a90*/  @!P0 BRA `(.L_x_284) ;  /* 0x0000000000288947 */ /* 0x00cfea0003800000 */
[----:B0-----:R-:W0:Y:S02]  /*9aa0*/  LDC R3, c[0x0][0x634] ;  /* 0x00018d00ff037b82 */ /* 0x001e240000000800 */
        /* <DEDUP_REMOVED lines=9> */
.L_x_284:
[----:B------:R-:W2:Y:S01]  /*9b40*/  LDC.64 R30, c[0x0][0x640] ;  /* 0x00019000ff1e7b82 */ /* 0x000ea20000000a00 */
[-CC-:B------:R-:W-:Y:S01]  /*9b50*/  SHF.R.U64 R23, R8, R0.reuse, R9.reuse ;  /* 0x0000000008177219 */ /* 0x180fe20000001209 */
[----:B----4-:R-:W-:Y:S01]  /*9b60*/  IMAD.MOV R20, RZ, RZ, -R20 ;  /* 0x000000ffff147224 */ /* 0x010fe200078e0a14 */
[----:B------:R-:W-:Y:S01]  /*9b70*/  SHF.R.U32.HI R0, RZ, R0, R9 ;  /* 0x00000000ff007219 */ /* 0x000fe20000011609 */
[----:B------:R-:W-:Y:S01]  /*9b80*/  ULDC UR4, c[0x0][0x154] ;  /* 0x0000550000047ab9 */ /* 0x000fe20000000800 */
[----:B0-----:R-:W-:Y:S01]  /*9b90*/  IADD3 R3, P0, RZ, -R23, RZ ;  /* 0x80000017ff037210 */ /* 0x001fe20007f1e0ff */
[----:B------:R-:W-:Y:S02]  /*9ba0*/  IMAD R26, R21, R20, R12 ;  /* 0x00000014151a7224 */ /* 0x000fe400078e020c */
[----:B------:R-:W0:Y:S01]  /*9bb0*/  LDC R6, c[0x0][0x618] ;  /* 0x00018600ff067b82 */ /* 0x000e220000000800 */
[----:B------:R-:W-:Y:S02]  /*9bc0*/  IMAD.MOV.U32 R7, RZ, RZ, 0x1 ;  /* 0x00000001ff077424 */ /* 0x000fe400078e00ff */
[----:B------:R-:W-:-:S04]  /*9bd0*/  IMAD.X R5, RZ, RZ, ~R0, P0 ;  /* 0x000000ffff057224 */ /* 0x000fc800000e0e00 */
[-C--:B-1----:R-:W-:Y:S01]  /*9be0*/  IMAD R0, R5, R14.reuse, RZ ;  /* 0x0000000e05007224 */ /* 0x082fe200078e02ff */
[----:B------:R-:W1:Y:S01]  /*9bf0*/  LDC R8, c[0x0][0x608] ;  /* 0x00018200ff087b82 */ /* 0x000e620000000800 */
[----:B------:R-:W-:-:S04]  /*9c00*/  IMAD.WIDE.U32 R4, R3, R14, R16 ;  /* 0x0000000e03047225 */ /* 0x000fc800078e0010 */
[----:B------:R-:W-:Y:S01]  /*9c10*/  IMAD R3, R3, R15, R0 ;  /* 0x0000000f03037224 */ /* 0x000fe200078e0200 */
[----:B------:R-:W-:Y:S02]  /*9c20*/  I2FP.F32.U32 R0, R24 ;  /* 0x0000001800007245 */ /* 0x000fe40000201000 */
[----:B------:R-:W3:Y:S01]  /*9c30*/  LDC R28, c[0x0][0x658] ;  /* 0x00019600ff1c7b82 */ /* 0x000ee20000000800 */
[----:B------:R-:W-:Y:S01]  /*9c40*/  IMAD.IADD R3, R5, 0x1, R3 ;  /* 0x0000000105037824 */ /* 0x000fe200078e0203 */
[----:B--2---:R-:W-:Y:S01]  /*9c50*/  ISETP.NE.U32.AND P0, PT, R30, RZ, PT ;  /* 0x000000ff1e00720c */ /* 0x004fe20003f05070 */
[----:B------:R-:W-:Y:S01]  /*9c60*/  FMUL R0, R0, UR4 ;  /* 0x0000000400007c20 */ /* 0x000fe20008400000 */
[----:B------:R-:W-:Y:S02]  /*9c70*/  IMAD.MOV.U32 R5, RZ, RZ, -0x1 ;  /* 0xffffffffff057424 */ /* 0x000fe400078e00ff */
[----:B------:R-:W-:Y:S01]  /*9c80*/  ISETP.NE.AND.EX P0, PT, R31, RZ, PT, P0 ;  /* 0x000000ff1f00720c */ /* 0x000fe20003f05300 */
[----:B------:R2:W4:Y:S01]  /*9c90*/  F2I.U32.TRUNC.NTZ R13, R0 ;  /* 0x00000000000d7305 */ /* 0x000522000020f000 */
[----:B------:R-:W2:Y:S01]  /*9ca0*/  LDC R15, c[0x0][0x148] ;  /* 0x00005200ff0f7b82 */ /* 0x000ea20000000800 */
[----:B0-----:R-:W-:-:S02]  /*9cb0*/  SHF.R.U64 R12, R4, R6, R3 ;  /* 0x00000006040c7219 */ /* 0x001fc40000001203 */
[----:B------:R-:W-:-:S05]  /*9cc0*/  SHF.R.U32.HI R3, RZ, R6, R3 ;  /* 0x00000006ff037219 */ /* 0x000fca0000011603 */
[----:B------:R-:W0:Y:S01]  /*9cd0*/  LDC R20, c[0x0][0x600] ;  /* 0x00018000ff147b82 */ /* 0x000e220000000800 */
[-CC-:B-1----:R-:W-:Y:S02]  /*9ce0*/  SHF.R.U64 R10, R12, R8.reuse, R3.reuse ;  /* 0x000000080c0a7219 */ /* 0x182fe40000001203 */
[----:B------:R-:W-:-:S05]  /*9cf0*/  SHF.R.U32.HI R3, RZ, R8, R3 ;  /* 0x00000008ff037219 */ /* 0x000fca0000011603 */
[----:B------:R-:W1:Y:S01]  /*9d00*/  LDC R21, c[0x0][0x648] ;  /* 0x00019200ff157b82 */ /* 0x000e620000000800 */
[-C--:B---3--:R-:W-:Y:S02]  /*9d10*/  SHF.L.U32 R4, R5, R28.reuse, RZ ;  /* 0x0000001c05047219 */ /* 0x088fe400000006ff */
[-CC-:B------:R-:W-:Y:S02]  /*9d20*/  SHF.R.U64 R14, R10, R28.reuse, R3.reuse ;  /* 0x0000001c0a0e7219 */ /* 0x180fe40000001203 */
[----:B------:R-:W-:Y:S02]  /*9d30*/  SHF.R.U32.HI R5, RZ, R28, R3 ;  /* 0x0000001cff057219 */ /* 0x000fe40000011603 */
[----:B------:R-:W-:Y:S01]  /*9d40*/  LOP3.LUT R153, RZ, R4, RZ, 0x33, !PT ;  /* 0x00000004ff997212 */ /* 0x000fe200078e33ff */
[----:B------:R-:W3:Y:S01]  /*9d50*/  LDC R25, c[0x0][0x638] ;  /* 0x00018e00ff197b82 */ /* 0x000ee20000000800 */
[----:B------:R-:W-:Y:S01]  /*9d60*/  SHF.L.U32 R28, R7, R28, RZ ;  /* 0x0000001c071c7219 */ /* 0x000fe200000006ff */
[----:B------:R-:W-:-:S06]  /*9d70*/  IMAD.MOV.U32 R4, RZ, RZ, R14 ;  /* 0x000000ffff047224 */ /* 0x000fcc00078e000e */
[----:B------:R-:W0:Y:S01]  /*9d80*/  LDC R27, c[0x0][0x610] ;  /* 0x00018400ff1b7b82 */ /* 0x000e220000000800 */
[----:B----4-:R-:W-:Y:S05]  /*9d90*/  @!P0 BRA `(.L_x_285) ;  /* 0x0000000000288947 */ /* 0x010fea0003800000 */
[----:B------:R-:W4:Y:S02]  /*9da0*/  LDC R3, c[0x0][0x64c] ;  /* 0x00019300ff037b82 */ /* 0x000f240000000800 */
[----:B----4-:R-:W-:-:S05]  /*9db0*/  IADD3 R3, P0, R14, R3, RZ ;  /* 0x000000030e037210 */ /* 0x010fca0007f1e0ff */
        /* <DEDUP_REMOVED lines=8> */
.L_x_285:
[----:B------:R-:W-:Y:S01]  /*9e40*/  ISETP.NE.AND P0, PT, R2, 0x1, PT ;  /* 0x000000010200780c */ /* 0x000fe20003f05270 */
[----:B------:R-:W-:Y:S01]  /*9e50*/  IMAD.MOV R13, RZ, RZ, -R13 ;  /* 0x000000ffff0d7224 */ /* 0x000fe200078e0a0d */
[----:B-12---:R-:W-:Y:S01]  /*9e60*/  SHF.R.U64 R0, R4, R21, R5 ;  /* 0x0000001504007219 */ /* 0x006fe20000001205 */
[----:B0-----:R-:W-:Y:S01]  /*9e70*/  VIADD R5, R20, 0xffffffff ;  /* 0xffffffff14057836 */ /* 0x001fe20000000000 */
[----:B------:R-:W-:-:S03]  /*9e80*/  LOP3.LUT R153, R10, R153, RZ, 0xc0, !PT ;  /* 0x000000990a997212 */ /* 0x000fc600078ec0ff */
[----:B------:R-:W-:Y:S01]  /*9e90*/  IMAD.MOV R3, RZ, RZ, -R0 ;  /* 0x000000ffff037224 */ /* 0x000fe200078e0a00 */
[----:B------:R-:W-:Y:S01]  /*9ea0*/  LOP3.LUT R5, R12, R5, RZ, 0xc0, !PT ;  /* 0x000000050c057212 */ /* 0x000fe200078ec0ff */
[----:B------:R-:W-:Y:S02]  /*9eb0*/  IMAD R153, R28, R0, R153 ;  /* 0x000000001c997224 */ /* 0x000fe400078e0299 */
[----:B---3--:R-:W-:Y:S02]  /*9ec0*/  IMAD R0, R3, R25, R14 ;  /* 0x0000001903007224 */ /* 0x008fe400078e020e */
[----:B------:R-:W-:Y:S02]  /*9ed0*/  @P0 IMAD R26, R15, R13, R24 ;  /* 0x0000000d0f1a0224 */ /* 0x000fe400078e0218 */
[----:B------:R-:W-:Y:S02]  /*9ee0*/  IMAD R4, R0, R20, R5 ;  /* 0x0000001400047224 */ /* 0x000fe400078e0205 */
[----:B------:R-:W-:-:S02]  /*9ef0*/  IMAD R153, R153, R27, R26 ;  /* 0x0000001b99997224 */ /* 0x000fc400078e021a */
[----:B------:R-:W-:-:S03]  /*9f00*/  IMAD.MOV.U32 R3, RZ, RZ, 0x1 ;  /* 0x00000001ff037424 */ /* 0x000fc600078e00ff */
[----:B------:R-:W-:Y:S02]  /*9f10*/  SEL R152, R4, R153, !P0 ;  /* 0x0000009904987207 */ /* 0x000fe40004000000 */
[----:B------:R-:W-:Y:S02]  /*9f20*/  PRMT R0, R3, 0x7610, R0 ;  /* 0x0000761003007816 */ /* 0x000fe40000000000 */
[----:B------:R-:W-:-:S07]  /*9f30*/  SEL R153, R153, R4, !P0 ;  /* 0x0000000499997207 */ /* 0x000fce0004000000 */
.L_x_283:
[----:B------:R-:W-:-:S13]  /*9f40*/  LOP3.LUT P0, RZ, R0, 0xff, RZ, 0xc0, !PT ;  /* 0x000000ff00ff7812 */ /* 0x000fda000780c0ff */
[----:B------:R-:W-:Y:S05]  /*9f50*/  @P0 BRA `(.L_x_286) ;  /* 0xffffff6c00f40947 */ /* 0x000fea000383ffff */
[----:B------:R-:W-:Y:S05]  /*9f60*/  EXIT ;  /* 0x000000000000794d */ /* 0x000fea0003800000 */
.L_x_3:
[----:B0-----:R-:W-:Y:S01]  /*9f70*/  ULDC.64 UR4, c[0x0][0x650] ;  /* 0x0001940000047ab9 */ /* 0x001fe20000000a00 */
        /* <DEDUP_REMOVED lines=25> */
.L_x_288:
[--C-:B------:R-:W-:Y:S01]  /*a110*/  SHF.R.U64 R12, R10, R14, R11.reuse ;  /* 0x0000000e0a0c7219 */ /* 0x100fe2000000120b */
[----:B------:R-:W0:Y:S01]  /*a120*/  LDC R22, c[0x0][0x618] ;  /* 0x00018600ff167b82 */ /* 0x000e220000000800 */
[----:B------:R-:W-:Y:S01]  /*a130*/  I2FP.F32.U32 R6, R4 ;  /* 0x0000000400067245 */ /* 0x000fe20000201000 */
[----:B------:R-:W-:Y:S01]  /*a140*/  ULDC UR4, c[0x0][0x150] ;  /* 0x0000540000047ab9 */ /* 0x000fe20000000800 */
[----:B------:R-:W-:Y:S02]  /*a150*/  SHF.R.U32.HI R5, RZ, R14, R11 ;  /* 0x0000000eff057219 */ /* 0x000fe4000001160b */
[----:B------:R-:W-:Y:S01]  /*a160*/  IADD3 R9, P0, RZ, -R12, RZ ;  /* 0x8000000cff097210 */ /* 0x000fe20007f1e0ff */
[----:B------:R-:W-:Y:S01]  /*a170*/  FMUL R11, R6, UR4 ;  /* 0x00000004060b7c20 */ /* 0x000fe20008400000 */
[----:B------:R-:W-:Y:S01]  /*a180*/  ULDC UR4, c[0x0][0x154] ;  /* 0x0000550000047ab9 */ /* 0x000fe20000000800 */
[----:B------:R-:W1:Y:S02]  /*a190*/  LDC.64 R24, c[0x0][0x640] ;  /* 0x00019000ff187b82 */ /* 0x000e640000000a00 */
[----:B------:R-:W-:-:S02]  /*a1a0*/  IMAD.X R5, RZ, RZ, ~R5, P0 ;  /* 0x000000ffff057224 */ /* 0x000fc400000e0e05 */
[----:B------:R-:W2:Y:S01]  /*a1b0*/  F2I.U32.TRUNC.NTZ R11, R11 ;  /* 0x0000000b000b7305 */ /* 0x000ea2000020f000 */
[----:B------:R-:W-:-:S03]  /*a1c0*/  IMAD.WIDE.U32 R6, R9, R20, R16 ;  /* 0x0000001409067225 */ /* 0x000fc600078e0010 */
[----:B------:R-:W3:Y:S01]  /*a1d0*/  LDC R13, c[0x0][0x144] ;  /* 0x00005100ff0d7b82 */ /* 0x000ee20000000800 */
[----:B------:R-:W-:-:S04]  /*a1e0*/  IMAD R8, R5, R20, RZ ;  /* 0x0000001405087224 */ /* 0x000fc800078e02ff */
[----:B------:R-:W-:Y:S02]  /*a1f0*/  IMAD R5, R9, R21, R8 ;  /* 0x0000001509057224 */ /* 0x000fe400078e0208 */
[----:B------:R-:W-:Y:S01]  /*a200*/  IMAD.MOV.U32 R8, RZ, RZ, -0x1 ;  /* 0xffffffffff087424 */ /* 0x000fe200078e00ff */
[----:B------:R-:W4:Y:S01]  /*a210*/  LDC R14, c[0x0][0x608] ;  /* 0x00018200ff0e7b82 */ /* 0x000f220000000800 */
[----:B------:R-:W-:Y:S01]  /*a220*/  IMAD.IADD R5, R7, 0x1, R5 ;  /* 0x0000000107057824 */ /* 0x000fe200078e0205 */
[----:B------:R-:W-:-:S04]  /*a230*/  I2FP.F32.U32 R7, R3 ;  /* 0x0000000300077245 */ /* 0x000fc80000201000 */
[-C--:B0-----:R-:W-:Y:S01]  /*a240*/  SHF.R.U64 R10, R6, R22.reuse, R5 ;  /* 0x00000016060a7219 */ /* 0x081fe20000001205 */
[----:B--2---:R-:W-:Y:S01]  /*a250*/  IMAD.MOV R6, RZ, RZ, -R11 ;  /* 0x000000ffff067224 */ /* 0x004fe200078e0a0b */
[----:B------:R-:W0:Y:S01]  /*a260*/  LDC R9, c[0x0][0x658] ;  /* 0x00019600ff097b82 */ /* 0x000e220000000800 */
[----:B-1----:R-:W-:Y:S01]  /*a270*/  ISETP.NE.U32.AND P0, PT, R24, RZ, PT ;  /* 0x000000ff1800720c */ /* 0x002fe20003f05070 */
[----:B------:R-:W-:Y:S01]  /*a280*/  FMUL R7, R7, UR4 ;  /* 0x0000000407077c20 */ /* 0x000fe20008400000 */
[----:B------:R-:W-:Y:S02]  /*a290*/  SHF.R.U32.HI R5, RZ, R22, R5 ;  /* 0x00000016ff057219 */ /* 0x000fe40000011605 */
[----:B------:R-:W-:-:S03]  /*a2a0*/  ISETP.NE.AND.EX P0, PT, R25, RZ, PT, P0 ;  /* 0x000000ff1900720c */ /* 0x000fc60003f05300 */
[----:B------:R-:W1:Y:S01]  /*a2b0*/  LDC R20, c[0x0][0x148] ;  /* 0x00005200ff147b82 */ /* 0x000e620000000800 */
[----:B---3--:R-:W-:Y:S02]  /*a2c0*/  IMAD R23, R13, R6, R4 ;  /* 0x000000060d177224 */ /* 0x008fe400078e0204 */
[----:B------:R-:W-:-:S05]  /*a2d0*/  IMAD.MOV.U32 R6, RZ, RZ, 0x1 ;  /* 0x00000001ff067424 */ /* 0x000fca00078e00ff */
[----:B------:R-:W2:Y:S01]  /*a2e0*/  LDC R21, c[0x0][0x600] ;  /* 0x00018000ff157b82 */ /* 0x000ea20000000800 */
[-CC-:B----4-:R-:W-:Y:S02]  /*a2f0*/  SHF.R.U64 R13, R10, R14.reuse, R5.reuse ;  /* 0x0000000e0a0d7219 */ /* 0x190fe40000001205 */
[----:B------:R-:W-:Y:S02]  /*a300*/  SHF.R.U32.HI R4, RZ, R14, R5 ;  /* 0x0000000eff047219 */ /* 0x000fe40000011605 */
[----:B------:R3:W4:Y:S03]  /*a310*/  F2I.U32.TRUNC.NTZ R14, R7 ;  /* 0x00000007000e7305 */ /* 0x000726000020f000 */
[----:B------:R-:W1:Y:S01]  /*a320*/  LDC R26, c[0x0][0x648] ;  /* 0x00019200ff1a7b82 */ /* 0x000e620000000800 */
[-C--:B0-----:R-:W-:Y:S02]  /*a330*/  SHF.R.U64 R15, R13, R9.reuse, R4 ;  /* 0x000000090d0f7219 */ /* 0x081fe40000001204 */
[----:B------:R-:W-:-:S02]  /*a340*/  SHF.L.U32 R8, R8, R9, RZ ;  /* 0x0000000908087219 */ /* 0x000fc400000006ff */
[-C--:B------:R-:W-:Y:S01]  /*a350*/  SHF.R.U32.HI R5, RZ, R9.reuse, R4 ;  /* 0x00000009ff057219 */ /* 0x080fe20000011604 */
[----:B------:R-:W-:Y:S01]  /*a360*/  IMAD.MOV.U32 R4, RZ, RZ, R15 ;  /* 0x000000ffff047224 */ /* 0x000fe200078e000f */
[----:B------:R-:W-:Y:S01]  /*a370*/  SHF.L.U32 R22, R6, R9, RZ ;  /* 0x0000000906167219 */ /* 0x000fe200000006ff */
[----:B------:R-:W0:Y:S01]  /*a380*/  LDC R27, c[0x0][0x638] ;  /* 0x00018e00ff1b7b82 */ /* 0x000e220000000800 */
[----:B------:R-:W-:-:S07]  /*a390*/  LOP3.LUT R28, RZ, R8, RZ, 0x33, !PT ;  /* 0x00000008ff1c7212 */ /* 0x000fce00078e33ff */
        /* <DEDUP_REMOVED lines=12> */
.L_x_289:
[----:B------:R-:W-:Y:S01]  /*a460*/  ISETP.NE.AND P0, PT, R2, 0x1, PT ;  /* 0x000000010200780c */ /* 0x000fe20003f05270 */
[----:B--2---:R-:W-:Y:S01]  /*a470*/  VIADD R7, R21, 0xffffffff ;  /* 0xffffffff15077836 */ /* 0x004fe20000000000 */
[----:B-1----:R-:W-:Y:S01]  /*a480*/  SHF.R.U64 R5, R4, R26, R5 ;  /* 0x0000001a04057219 */ /* 0x002fe20000001205 */
[----:B------:R-:W-:Y:S01]  /*a490*/  IMAD.MOV R14, RZ, RZ, -R14 ;  /* 0x000000ffff0e7224 */ /* 0x000fe200078e0a0e */
[----:B------:R-:W-:Y:S01]  /*a4a0*/  LOP3.LUT R4, R13, R28, RZ, 0xc0, !PT ;  /* 0x0000001c0d047212 */ /* 0x000fe200078ec0ff */
[----:B------:R-:W-:Y:S01]  /*a4b0*/  IMAD.MOV.U32 R8, RZ, RZ, R12 ;  /* 0x000000ffff087224 */ /* 0x000fe200078e000c */
[----:B------:R-:W-:Y:S01]  /*a4c0*/  LOP3.LUT R10, R10, R7, RZ, 0xc0, !PT ;  /* 0x000000070a0a7212 */ /* 0x000fe200078ec0ff */
[----:B------:R-:W-:Y:S02]  /*a4d0*/  IMAD.MOV R6, RZ, RZ, -R5 ;  /* 0x000000ffff067224 */ /* 0x000fe400078e0a05 */
[----:B------:R-:W-:-:S04]  /*a4e0*/  IMAD R4, R22, R5, R4 ;  /* 0x0000000516047224 */ /* 0x000fc800078e0204 */
[----:B------:R-:W-:Y:S02]  /*a4f0*/  @P0 IMAD R23, R20, R14, R3 ;  /* 0x0000000e14170224 */ /* 0x000fe400078e0203 */
[----:B0-----:R-:W-:Y:S02]  /*a500*/  IMAD R3, R6, R27, R15 ;  /* 0x0000001b06037224 */ /* 0x001fe400078e020f */
[----:B------:R-:W-:Y:S02]  /*a510*/  IMAD R7, R4, R29, R23 ;  /* 0x0000001d04077224 */ /* 0x000fe400078e0217 */
[----:B------:R-:W-:Y:S02]  /*a520*/  IMAD R4, R3, R21, R10 ;  /* 0x0000001503047224 */ /* 0x000fe400078e020a */
[----:B------:R-:W-:-:S03]  /*a530*/  IMAD.MOV.U32 R6, RZ, RZ, 0x1 ;  /* 0x00000001ff067424 */ /* 0x000fc600078e00ff */
[----:B------:R-:W-:Y:S02]  /*a540*/  SEL R9, R4, R7, !P0 ;  /* 0x0000000704097207 */ /* 0x000fe40004000000 */
[----:B------:R-:W-:-:S07]  /*a550*/  SEL R7, R7, R4, !P0 ;  /* 0x0000000407077207 */ /* 0x000fce0004000000 */
.L_x_287:
[----:B------:R-:W-:-:S08]  /*a560*/  NOP ;  /* 0x0000000000007918 */ /* 0x000fd00000000000 */
[----:B------:R-:W0:-:S00]  /*a570*/  USETMAXREG.DEALLOC.CTAPOOL 0x28 ;  /* 0x00000028000079c8 */ /* 0x000e0000080e0500 */
[----:B0-----:R-:W-:-:S13]  /*a580*/  ISETP.NE.AND P0, PT, R0, RZ, PT ;  /* 0x000000ff0000720c */ /* 0x001fda0003f05270 */
[----:B------:R-:W-:Y:S05]  /*a590*/  @P0 EXIT ;  /* 0x000000000000094d */ /* 0x000fea0003800000 */
[----:B------:R-:W-:Y:S01]  /*a5a0*/  LOP3.LUT P0, RZ, R6, 0xff, RZ, 0xc0, !PT ;  /* 0x000000ff06ff7812 */ /* 0x000fe2000780c0ff */
[----:B------:R-:W-:Y:S02]  /*a5b0*/  IMAD.MOV.U32 R3, RZ, RZ, 0x1 ;  /* 0x00000001ff037424 */ /* 0x000fe400078e00ff */
[----:B------:R-:W-:-:S10]  /*a5c0*/  IMAD.MOV.U32 R0, RZ, RZ, RZ ;  /* 0x000000ffff007224 */ /* 0x000fd400078e00ff */
[----:B------:R-:W-:Y:S05]  /*a5d0*/  @!P0 BRA `(.L_x_290) ;  /* 0x0000000c00348947 */ /* 0x000fea0003800000 */
[----:B------:R-:W0:Y:S01]  /*a5e0*/  LDC R0, c[0x0][0x28c] ;  /* 0x0000a300ff007b82 */ /* 0x000e220000000800 */
[----:B------:R-:W-:Y:S01]  /*a5f0*/  ULDC UR5, c[0x0][0x600] ;  /* 0x0001800000057ab9 */ /* 0x000fe20000000800 */
[----:B------:R-:W-:Y:S01]  /*a600*/  ULDC UR4, c[0x0][0xc] ;  /* 0x0000030000047ab9 */ /* 0x000fe20000000800 */
[----:B------:R-:W-:Y:S01]  /*a610*/  UIADD3 UR16, UR5, -0x1, URZ ;  /* 0xffffffff05107890 */ /* 0x000fe2000fffe03f */
[C---:B------:R-:W-:Y:S01]  /*a620*/  LOP3.LUT P2, RZ, R18.reuse, 0x7f, RZ, 0xc0, !PT ;  /* 0x0000007f12ff7812 */ /* 0x040fe2000784c0ff */
[----:B------:R-:W-:Y:S01]  /*a630*/  ULDC UR6, c[0x0][0x658] ;  /* 0x0001960000067ab9 */ /* 0x000fe20000000800 */
[----:B------:R-:W-:Y:S01]  /*a640*/  ULDC UR5, c[0x0][0x10] ;  /* 0x0000040000057ab9 */ /* 0x000fe20000000800 */
[----:B------:R-:W-:Y:S01]  /*a650*/  UMOV UR7, 0xffffffff ;  /* 0xffffffff00077882 */ /* 0x000fe20000000000 */
[----:B------:R-:W-:Y:S01]  /*a660*/  UMOV UR8, 0x1 ;  /* 0x0000000100087882 */ /* 0x000fe20000000000 */
[----:B------:R-:W-:Y:S01]  /*a670*/  UIMAD.WIDE.U32 UR4, UR4, UR5, URZ ;  /* 0x00000005040472a5 */ /* 0x000fe2000f8e003f */
[----:B------:R-:W-:Y:S01]  /*a680*/  LOP3.LUT P0, RZ, R18, 0x1f, RZ, 0xc0, !PT ;  /* 0x0000001f12ff7812 */ /* 0x000fe2000780c0ff */
[----:B------:R-:W-:Y:S01]  /*a690*/  USHF.L.U32 UR7, UR7, UR6, URZ ;  /* 0x0000000607077299 */ /* 0x000fe2000800063f */
[----:B------:R-:W-:Y:S01]  /*a6a0*/  BSSY B0, `(.L_x_290) ;  /* 0x00000c0000007945 */ /* 0x000fe20003800000 */
[----:B------:R-:W-:Y:S01]  /*a6b0*/  USHF.L.U32 UR18, UR8, UR6, URZ ;  /* 0x0000000608127299 */ /* 0x000fe2000800063f */
[----:B------:R-:W-:Y:S01]  /*a6c0*/  IMAD.MOV.U32 R11, RZ, RZ, 0x1 ;  /* 0x00000001ff0b7424 */ /* 0x000fe200078e00ff */
[----:B------:R-:W-:Y:S01]  /*a6d0*/  LOP3.LUT R18, R19, 0x2, RZ, 0xfc, !PT ;  /* 0x0000000213127812 */ /* 0x000fe200078efcff */
[----:B------:R-:W-:Y:S01]  /*a6e0*/  ULDC UR6, c[0x0][0x14] ;  /* 0x0000050000067ab9 */ /* 0x000fe20000000800 */
[----:B------:R-:W-:Y:S01]  /*a6f0*/  PLOP3.LUT P0, PT, P0, P2, PT, 0x8a, 0x0 ;  /* 0x000000000000781c */ /* 0x000fe20000705172 */
[----:B------:R-:W-:-:S02]  /*a700*/  UIMAD.WIDE.U32 UR20, UR4, UR6, URZ ;  /* 0x00000006041472a5 */ /* 0x000fc4000f8e003f */
[----:B------:R-:W-:Y:S02]  /*a710*/  UIMAD UR13, UR5, UR6, URZ ;  /* 0x00000006050d72a4 */ /* 0x000fe4000f8e023f */
[----:B------:R-:W-:Y:S01]  /*a720*/  ULOP3.LUT UR17, URZ, UR7, URZ, 0x33, !UPT ;  /* 0x000000073f117292 */ /* 0x000fe2000f8e333f */
[----:B0-----:R-:W-:Y:S01]  /*a730*/  VIADD R0, R0, 0x3f ;  /* 0x0000003f00007836 */ /* 0x001fe20000000000 */
[----:B------:R-:W-:Y:S01]  /*a740*/  UIADD3 UR13, UR21, UR13, URZ ;  /* 0x0000000d150d7290 */ /* 0x000fe2000fffe03f */
[----:B------:R-:W-:-:S03]  /*a750*/  ULDC.64 UR22, c[0x0][0x198] ;  /* 0x0000660000167ab9 */ /* 0x000fc60000000a00 */
[----:B------:R-:W-:-:S04]  /*a760*/  SHF.R.S32.HI R3, RZ, 0x1f, R0 ;  /* 0x0000001fff037819 */ /* 0x000fc80000011400 */
[----:B------:R-:W-:Y:S01]  /*a770*/  LEA.HI R3, R3, R0, RZ, 0x6 ;  /* 0x0000000003037211 */ /* 0x000fe200078f30ff */
[----:B------:R-:W-:-:S03]  /*a780*/  IMAD.MOV.U32 R0, RZ, RZ, RZ ;  /* 0x000000ffff007224 */ /* 0x000fc600078e00ff */
[----:B------:R-:W-:Y:S01]  /*a790*/  SHF.R.S32.HI R13, RZ, 0x6, R3 ;  /* 0x00000006ff0d7819 */ /* 0x000fe20000011403 */
[----:B------:R-:W-:-:S04]  /*a7a0*/  IMAD.MOV.U32 R3, RZ, RZ, 0x1 ;  /* 0x00000001ff037424 */ /* 0x000fc800078e00ff */
[----:B------:R-:W-:-:S07]  /*a7b0*/  VIADD R10, R13, 0x1 ;  /* 0x000000010d0a7836 */ /* 0x000fce0000000000 */
.L_x_302:
[----:B------:R-:W-:-:S03]  /*a7c0*/  UMOV UR4, 0xffffffff ;  /* 0xffffffff00047882 */ /* 0x000fc60000000000 */
[----:B------:R-:W-:Y:S05]  /*a7d0*/  BRA.DIV UR4, `(.L_x_291) ;  /* 0x0000000e04a07947 */ /* 0x000fea000b800000 */
[----:B------:R-:W-:-:S13]  /*a7e0*/  ELECT P6, URZ, PT ;  /* 0x00000000003f782f */ /* 0x000fda00038c0000 */
.L_x_313:
[----:B------:R-:W0:Y:S01]  /*a7f0*/  LDC R4, c[0x0][0x28c] ;  /* 0x0000a300ff047b82 */ /* 0x000e220000000800 */
[----:B------:R-:W-:Y:S01]  /*a800*/  BSSY B1, `(.L_x_292) ;  /* 0x0000037000017945 */ /* 0x000fe20003800000 */
[----:B0-----:R-:W-:-:S13]  /*a810*/  ISETP.LT.OR P6, PT, R4, 0x1, !P6 ;  /* 0x000000010400780c */ /* 0x001fda00077c1670 */
[----:B------:R-:W-:Y:S05]  /*a820*/  @P6 BRA `(.L_x_293) ;  /* 0x0000000000d06947 */ /* 0x000fea0003800000 */
[----:B------:R-:W-:Y:S02]  /*a830*/  IMAD.SHL.U32 R14, R9, 0x100, RZ ;  /* 0x00000100090e7824 */ /* 0x000fe400078e00ff */
[----:B------:R-:W-:Y:S02]  /*a840*/  IMAD.SHL.U32 R15, R7, 0x80, RZ ;  /* 0x00000080070f7824 */ /* 0x000fe400078e00ff */
[----:B------:R-:W-:Y:S02]  /*a850*/  IMAD.MOV.U32 R20, RZ, RZ, RZ ;  /* 0x000000ffff147224 */ /* 0x000fe400078e00ff */
[----:B------:R-:W-:Y:S02]  /*a860*/  IMAD.MOV.U32 R4, RZ, RZ, R10 ;  /* 0x000000ffff047224 */ /* 0x000fe400078e000a */
[----:B------:R-:W-:Y:S02]  /*a870*/  IMAD.MOV.U32 R5, RZ, RZ, R3 ;  /* 0x000000ffff057224 */ /* 0x000fe400078e0003 */
[----:B------:R-:W-:-:S07]  /*a880*/  IMAD.MOV.U32 R6, RZ, RZ, R0 ;  /* 0x000000ffff067224 */ /* 0x000fce00078e0000 */
.L_x_297:
[----:B------:R-:W0:Y:S01]  /*a890*/  S2R R12, SR_CgaCtaId ;  /* 0x00000000000c7919 */ /* 0x000e220000008800 */
[----:B------:R-:W-:Y:S01]  /*a8a0*/  MOV R7, 0x400 ;  /* 0x0000040000077802 */ /* 0x000fe20000000f00 */
[----:B------:R-:W1:Y:S03]  /*a8b0*/  @!P2 LDC R9, c[0x0][0x500] ;  /* 0x00014000ff09ab82 */ /* 0x000e660000000800 */
[----:B0-----:R-:W-:Y:S02]  /*a8c0*/  LEA R21, R12, R7, 0x18 ;  /* 0x000000070c157211 */ /* 0x001fe400078ec0ff */
[----:B------:R-:W-:-:S03]  /*a8d0*/  SHF.L.U32 R7, R5, 0x1f, RZ ;  /* 0x0000001f05077819 */ /* 0x000fc600000006ff */
[----:B------:R-:W-:-:S04]  /*a8e0*/  IMAD R12, R6, 0x8, R21 ;  /* 0x00000008060c7824 */ /* 0x000fc800078e0215 */
[----:B------:R-:W0:Y:S02]  /*a8f0*/  SYNCS.PHASECHK.TRANS64.TRYWAIT P1, [R12+URZ+0x20], R7 ;  /* 0x000020070c0075a7 */ /* 0x000e24000802017f */
[----:B01----:R-:W-:Y:S05]  /*a900*/  @!P1 BRA `(.L_x_294) ;  /* 0x0000000c00749947 */ /* 0x003fea0003800000 */
.L_x_314:
[----:B0-----:R-:W-:Y:S01]  /*a910*/  PRMT R7, R18, 0x9910, RZ ;  /* 0x0000991012077816 */ /* 0x001fe200000000ff */
[----:B------:R0:W-:Y:S03]  /*a920*/  @!P2 SYNCS.ARRIVE.TRANS64 RZ, [R12+URZ], R9 ;  /* 0x000000090cffa9a7 */ /* 0x0001e6000800003f */
[----:B------:R-:W-:-:S13]  /*a930*/  ISETP.NE.AND P1, PT, R7, 0x2, PT ;  /* 0x000000020700780c */ /* 0x000fda0003f25270 */
[----:B0-----:R-:W-:Y:S05]  /*a940*/  @P1 BRA `(.L_x_295) ;  /* 0x0000000000041947 */ /* 0x001fea0003800000 */
[----:B------:R-:W-:Y:S01]  /*a950*/  BPT.TRAP 0x1 ;  /* 0x000000040000795c */ /* 0x000fe20000300000 */
.L_x_295:
[----:B------:R-:W-:Y:S05]  /*a960*/  @P0 BRA `(.L_x_296) ;  /* 0x0000000000040947 */ /* 0x000fea0003800000 */
[----:B------:R-:W-:Y:S01]  /*a970*/  BPT.TRAP 0x1 ;  /* 0x000000040000795c */ /* 0x000fe20000300000 */
.L_x_296:
[--C-:B------:R-:W-:Y:S01]  /*a980*/  IMAD R7, R6, 0x4000, R21.reuse ;  /* 0x0000400006077824 */ /* 0x100fe200078e0215 */
[----:B------:R-:W-:Y:S01]  /*a990*/  R2UR UR9, R12 ;  /* 0x000000000c0972ca */ /* 0x000fe200000e0000 */
[----:B------:R-:W-:Y:S01]  /*a9a0*/  IMAD R21, R6, 0x8000, R21 ;  /* 0x0000800006157824 */ /* 0x000fe200078e0215 */
[----:B------:R-:W-:Y:S01]  /*a9b0*/  UIADD3 UR4, UP0, UR22, 0xf0, URZ ;  /* 0x000000f016047890 */ /* 0x000fe2000ff1e03f */
[----:B------:R-:W-:Y:S01]  /*a9c0*/  VIADD R4, R4, 0xffffffff ;  /* 0xffffffff04047836 */ /* 0x000fe20000000000 */
[----:B------:R-:W-:Y:S01]  /*a9d0*/  R2UR UR5, R7 ;  /* 0x00000000070572ca */ /* 0x000fe200000e0000 */
[----:B------:R-:W-:Y:S01]  /*a9e0*/  UIADD3 UR24, UP1, UR22, 0x1f0, URZ ;  /* 0x000001f016187890 */ /* 0x000fe2000ff3e03f */
[----:B------:R-:W-:Y:S01]  /*a9f0*/  R2UR UR8, R21 ;  /* 0x00000000150872ca */ /* 0x000fe200000e0000 */
[----:B------:R-:W-:Y:S01]  /*aa00*/  VIADD R6, R6, 0x1 ;  /* 0x0000000106067836 */ /* 0x000fe20000000000 */
[----:B------:R-:W-:Y:S01]  /*aa10*/  R2UR UR11, R15 ;  /* 0x000000000f0b72ca */ /* 0x000fe200000e0000 */
[----:B------:R-:W-:Y:S01]  /*aa20*/  UIADD3.X UR25, URZ, UR23, URZ, UP1, !UPT ;  /* 0x000000173f197290 */ /* 0x000fe20008ffe43f */
[----:B------:R-:W-:Y:S01]  /*aa30*/  R2UR UR10, R20 ;  /* 0x00000000140a72ca */ /* 0x000fe200000e0000 */
[----:B------:R-:W-:Y:S01]  /*aa40*/  UMOV UR6, 0x0 ;  /* 0x0000000000067882 */ /* 0x000fe20000000000 */
[----:B------:R-:W-:Y:S01]  /*aa50*/  R2UR UR12, R8 ;  /* 0x00000000080c72ca */ /* 0x000fe200000e0000 */
[----:B------:R-:W-:Y:S01]  /*aa60*/  UMOV UR7, 0x10000000 ;  /* 0x1000000000077882 */ /* 0x000fe20000000000 */
[----:B------:R-:W-:Y:S01]  /*aa70*/  R2UR UR19, R14 ;  /* 0x000000000e1372ca */ /* 0x000fe200000e0000 */
[----:B------:R-:W-:Y:S01]  /*aa80*/  VIADD R20, R20, 0x40 ;  /* 0x0000004014147836 */ /* 0x000fe20000000000 */
[----:B------:R-:W-:Y:S01]  /*aa90*/  ISETP.GT.AND P3, PT, R4, 0x1, PT ;  /* 0x000000010400780c */ /* 0x000fe20003f64270 */
[----:B------:R-:W-:Y:S01]  /*aaa0*/  UIADD3 UR14, UR5, 0x100, URZ ;  /* 0x00000100050e7890 */ /* 0x000fe2000fffe03f */
[----:B------:R-:W-:Y:S01]  /*aab0*/  ISETP.NE.AND P1, PT, R6, 0x4, PT ;  /* 0x000000040600780c */ /* 0x000fe20003f25270 */
[----:B------:R-:W-:-:S02]  /*aac0*/  UIADD3.X UR5, URZ, UR23, URZ, UP0, !UPT ;  /* 0x000000173f057290 */ /* 0x000fc400087fe43f */
[----:B------:R-:W-:Y:S01]  /*aad0*/  UIADD3 UR15, UR8, 0x10100, URZ ;  /* 0x00010100080f7890 */ /* 0x000fe2000fffe03f */
[----:B------:R-:W-:Y:S02]  /*aae0*/  SEL R12, RZ, 0x1, P1 ;  /* 0x00000001ff0c7807 */ /* 0x000fe40000800000 */
[----:B------:R-:W-:Y:S01]  /*aaf0*/  UMOV UR8, UR14 ;  /* 0x0000000e00087c82 */ /* 0x000fe20008000000 */
[----:B------:R-:W-:Y:S02]  /*ab00*/  SEL R6, R6, RZ, P1 ;  /* 0x000000ff06067207 */ /* 0x000fe40000800000 */
[----:B------:R-:W-:Y:S01]  /*ab10*/  LOP3.LUT R5, R5, R12, RZ, 0x3c, !PT ;  /* 0x0000000c05057212 */ /* 0x000fe200078e3cff */
[----:B------:R0:W-:Y:S02]  /*ab20*/  UTMALDG.3D [UR8], [UR4], desc[UR6] ;  /* 0x00000608040075b4 */ /* 0x0001e40008011000 */
[----:B0-----:R-:W-:Y:S01]  /*ab30*/  UMOV UR8, UR15 ;  /* 0x0000000f00087c82 */ /* 0x001fe20008000000 */
[----:B------:R-:W-:-:S02]  /*ab40*/  UMOV UR11, UR19 ;  /* 0x00000013000b7c82 */ /* 0x000fc40008000000 */
[----:B------:R0:W-:Y:S02]  /*ab50*/  UTMALDG.3D [UR8], [UR24], desc[UR6] ;  /* 0x00000608180075b4 */ /* 0x0001e40008011000 */
[----:B0-----:R-:W-:Y:S05]  /*ab60*/  @P3 BRA `(.L_x_297) ;  /* 0xfffffffc00483947 */ /* 0x001fea000383ffff */
.L_x_293:
[----:B------:R-:W-:Y:S05]  /*ab70*/  BSYNC B1 ;  /* 0x0000000000017941 */ /* 0x000fea0003800000 */
.L_x_292:
[----:B------:R-:W-:Y:S01]  /*ab80*/  LOP3.LUT P3, RZ, R11, 0xff, RZ, 0xc0, !PT ;  /* 0x000000ff0bff7812 */ /* 0x000fe2000786c0ff */
[----:B------:R-:W-:Y:S01]  /*ab90*/  IMAD.IADD R0, R13, 0x1, R0 ;  /* 0x000000010d007824 */ /* 0x000fe200078e0200 */
[----:B------:R-:W-:Y:S01]  /*aba0*/  IADD3 R16, P4, R16, UR20, RZ ;  /* 0x0000001410107c10 */ /* 0x000fe2000ff9e0ff */
[----:B------:R-:W-:Y:S01]  /*abb0*/  ULDC.64 UR4, c[0x0][0x650] ;  /* 0x0001940000047ab9 */ /* 0x000fe20000000a00 */
[----:B------:R-:W-:Y:S01]  /*abc0*/  BSSY B1, `(.L_x_298) ;  /* 0x000006b000017945 */ /* 0x000fe20003800000 */
[----:B------:R-:W-:Y:S01]  /*abd0*/  IMAD.MOV.U32 R7, RZ, RZ, -0x1 ;  /* 0xffffffffff077424 */ /* 0x000fe200078e00ff */
[----:B------:R-:W-:Y:S01]  /*abe0*/  SHF.R.U32.HI R4, RZ, 0x2, R0 ;  /* 0x00000002ff047819 */ /* 0x000fe20000011600 */
[----:B------:R-:W-:Y:S01]  /*abf0*/  IMAD.MOV.U32 R9, RZ, RZ, -0x1 ;  /* 0xffffffffff097424 */ /* 0x000fe200078e00ff */
[----:B------:R-:W-:Y:S01]  /*ac00*/  ISETP.GT.U32.AND P1, PT, R0, 0x3, PT ;  /* 0x000000030000780c */ /* 0x000fe20003f24070 */
[----:B------:R-:W-:Y:S01]  /*ac10*/  IMAD.MOV.U32 R8, RZ, RZ, -0x1 ;  /* 0xffffffffff087424 */ /* 0x000fe200078e00ff */
[----:B------:R-:W-:-:S02]  /*ac20*/  LOP3.LUT R4, R4, 0x1, RZ, 0xc0, !PT ;  /* 0x0000000104047812 */ /* 0x000fc400078ec0ff */
[----:B------:R-:W-:Y:S01]  /*ac30*/  ISETP.LT.U32.AND P1, PT, R13, 0x4, P1 ;  /* 0x000000040d00780c */ /* 0x000fe20000f21070 */
[----:B------:R-:W0:Y:S01]  /*ac40*/  @P3 S2R R6, SR_CgaCtaId ;  /* 0x0000000000063919 */ /* 0x000e220000008800 */
[----:B------:R-:W-:Y:S02]  /*ac50*/  @P3 MOV R5, 0x400 ;  /* 0x0000040000053802 */ /* 0x000fe40000000f00 */
[----:B------:R-:W-:Y:S02]  /*ac60*/  IADD3.X R17, R17, UR13, RZ, P4, !PT ;  /* 0x0000000d11117c10 */ /* 0x000fe4000a7fe4ff */
[----:B------:R-:W-:Y:S02]  /*ac70*/  ISETP.GE.U32.AND P4, PT, R16, UR4, PT ;  /* 0x0000000410007c0c */ /* 0x000fe4000bf86070 */
[----:B------:R-:W-:Y:S02]  /*ac80*/  LOP3.LUT R0, R0, 0x3, RZ, 0xc0, !PT ;  /* 0x0000000300007812 */ /* 0x000fe400078ec0ff */
[----:B------:R-:W-:-:S02]  /*ac90*/  PRMT R11, RZ, 0x7610, R11 ;  /* 0x00007610ff0b7816 */ /* 0x000fc4000000000b */
[----:B0-----:R-:W-:-:S04]  /*aca0*/  @P3 LEA R5, R6, R5, 0x18 ;  /* 0x0000000506053211 */ /* 0x001fc800078ec0ff */
[----:B------:R0:W-:Y:S01]  /*acb0*/  @P3 SYNCS.ARRIVE.TRANS64.A1T0 RZ, [R5+URZ+0x58], RZ ;  /* 0x000058ff05ff39a7 */ /* 0x0001e2000810003f */
[----:B------:R-:W-:Y:S02]  /*acc0*/  ISETP.NE.U32.AND P3, PT, R4, 0x1, PT ;  /* 0x000000010400780c */ /* 0x000fe40003f65070 */
[----:B------:R-:W-:Y:S02]  /*acd0*/  SEL R4, RZ, 0x1, !P1 ;  /* 0x00000001ff047807 */ /* 0x000fe40004800000 */
[----:B------:R-:W-:Y:S02]  /*ace0*/  ISETP.GE.U32.AND.EX P1, PT, R17, UR5, PT, P4 ;  /* 0x0000000511007c0c */ /* 0x000fe4000bf26140 */
[----:B------:R-:W-:-:S04]  /*acf0*/  ISETP.GT.U32.AND P3, PT, R13, 0x3, !P3 ;  /* 0x000000030d00780c */ /* 0x000fc80005f64070 */
[----:B0-----:R-:W-:-:S04]  /*ad00*/  SEL R5, RZ, 0x1, !P3 ;  /* 0x00000001ff057807 */ /* 0x001fc80005800000 */
[--C-:B------:R-:W-:Y:S02]  /*ad10*/  LOP3.LUT R3, R5, R3, R4.reuse, 0x96, !PT ;  /* 0x0000000305037212 */ /* 0x100fe400078e9604 */
[----:B------:R-:W-:Y:S01]  /*ad20*/  PRMT R4, RZ, 0x7610, R4 ;  /* 0x00007610ff047816 */ /* 0x000fe20000000004 */
[----:B------:R-:W-:Y:S06]  /*ad30*/  @P1 BRA `(.L_x_299) ;  /* 0x00000004004c1947 */ /* 0x000fec0003800000 */
[----:B------:R-:W-:Y:S01]  /*ad40*/  ULDC.64 UR4, c[0x0][0x628] ;  /* 0x00018a0000047ab9 */ /* 0x000fe20000000a00 */
[----:B------:R-:W0:Y:S01]  /*ad50*/  S2R R14, SR_CTAID.X ;  /* 0x00000000000e7919 */ /* 0x000e220000002500 */
[----:B------:R-:W-:Y:S01]  /*ad60*/  ISETP.NE.U32.AND P1, PT, RZ, UR4, PT ;  /* 0x00000004ff007c0c */ /* 0x000fe2000bf25070 */
[----:B------:R-:W-:Y:S01]  /*ad70*/  ULDC UR7, c[0x0][0x630] ;  /* 0x00018c0000077ab9 */ /* 0x000fe20000000800 */
[----:B------:R-:W-:Y:S01]  /*ad80*/  IMAD.MOV.U32 R4, RZ, RZ, R16 ;  /* 0x000000ffff047224 */ /* 0x000fe200078e0010 */
[----:B------:R-:W1:Y:S01]  /*ad90*/  S2R R12, SR_CTAID.Y ;  /* 0x00000000000c7919 */ /* 0x000e620000002600 */
[----:B------:R-:W-:Y:S01]  /*ada0*/  ISETP.NE.AND.EX P1, PT, RZ, UR5, PT, P1 ;  /* 0x00000005ff007c0c */ /* 0x000fe2000bf25310 */
[----:B------:R-:W-:-:S12]  /*adb0*/  IMAD.MOV.U32 R5, RZ, RZ, R17 ;  /* 0x000000ffff057224 */ /* 0x000fd800078e0011 */
[----:B------:R-:W-:Y:S05]  /*adc0*/  @!P1 BRA `(.L_x_300) ;  /* 0x0000000000289947 */ /* 0x000fea0003800000 */
[----:B------:R-:W-:Y:S02]  /*add0*/  ULDC UR6, c[0x0][0x634] ;  /* 0x00018d0000067ab9 */ /* 0x000fe40000000800 */
[----:B------:R-:W-:-:S05]  /*ade0*/  IADD3 R9, P1, R16, UR6, RZ ;  /* 0x0000000610097c10 */ /* 0x000fca000ff3e0ff */
[----:B------:R-:W-:-:S04]  /*adf0*/  IMAD.X R15, RZ, RZ, R17, P1 ;  /* 0x000000ffff0f7224 */ /* 0x000fc800008e0611 */
[----:B------:R-:W-:-:S04]  /*ae00*/  IMAD.WIDE.U32 R6, R15, UR4, RZ ;  /* 0x000000040f067c25 */ /* 0x000fc8000f8e00ff */
[----:B------:R-:W-:-:S04]  /*ae10*/  IMAD.WIDE.U32 R6, P1, R9, UR5, R6 ;  /* 0x0000000509067c25 */ /* 0x000fc8000f820006 */
[----:B------:R-:W-:-:S04]  /*ae20*/  IMAD.WIDE.U32 R8, R9, UR4, RZ ;  /* 0x0000000409087c25 */ /* 0x000fc8000f8e00ff */
[----:B------:R-:W-:Y:S01]  /*ae30*/  IMAD.X R5, RZ, RZ, RZ, P1 ;  /* 0x000000ffff057224 */ /* 0x000fe200008e06ff */
[----:B------:R-:W-:Y:S01]  /*ae40*/  IADD3 RZ, P1, R9, R6, RZ ;  /* 0x0000000609ff7210 */ /* 0x000fe20007f3e0ff */
[----:B------:R-:W-:-:S04]  /*ae50*/  IMAD.MOV.U32 R4, RZ, RZ, R7 ;  /* 0x000000ffff047224 */ /* 0x000fc800078e0007 */
[----:B------:R-:W-:-:S08]  /*ae60*/  IMAD.WIDE.U32.X R4, R15, UR5, R4, P1 ;  /* 0x000000050f047c25 */ /* 0x000fd000088e0404 */
.L_x_300:
[--C-:B------:R-:W-:Y:S01]  /*ae70*/  SHF.R.U64 R8, R4, UR7, R5.reuse ;  /* 0x0000000704087c19 */ /* 0x100fe20008001205 */
[----:B------:R-:W-:Y:S01]  /*ae80*/  ULDC.64 UR4, c[0x0][0x620] ;  /* 0x0001880000047ab9 */ /* 0x000fe20000000a00 */
[----:B------:R-:W-:Y:S01]  /*ae90*/  SHF.R.U32.HI R4, RZ, UR7, R5 ;  /* 0x00000007ff047c19 */ /* 0x000fe20008011605 */
[----:B------:R-:W2:Y:S01]  /*aea0*/  LDC R25, c[0x0][0x144] ;  /* 0x00005100ff197b82 */ /* 0x000ea20000000800 */
[----:B------:R-:W-:Y:S01]  /*aeb0*/  IADD3 R7, P1, RZ, -R8, RZ ;  /* 0x80000008ff077210 */ /* 0x000fe20007f3e0ff */
[----:B------:R-:W-:Y:S01]  /*aec0*/  ULDC.64 UR8, c[0x0][0x640] ;  /* 0x0001900000087ab9 */ /* 0x000fe20000000a00 */
[----:B0-----:R-:W-:Y:S01]  /*aed0*/  I2FP.F32.U32 R9, R14 ;  /* 0x0000000e00097245 */ /* 0x001fe20000201000 */
[----:B------:R-:W-:Y:S02]  /*aee0*/  ULDC UR6, c[0x0][0x608] ;  /* 0x0001820000067ab9 */ /* 0x000fe40000000800 */
[----:B------:R-:W-:Y:S01]  /*aef0*/  IMAD.X R4, RZ, RZ, ~R4, P1 ;  /* 0x000000ffff047224 */ /* 0x000fe200008e0e04 */
[----:B------:R-:W-:Y:S01]  /*af00*/  ISETP.NE.U32.AND P1, PT, RZ, UR8, PT ;  /* 0x00000008ff007c0c */ /* 0x000fe2000bf25070 */
[----:B------:R-:W0:Y:S02]  /*af10*/  LDC R21, c[0x0][0x148] ;  /* 0x00005200ff157b82 */ /* 0x000e240000000800 */
[----:B------:R-:W-:Y:S01]  /*af20*/  IMAD R6, R4, UR4, RZ ;  /* 0x0000000404067c24 */ /* 0x000fe2000f8e02ff */
[----:B------:R-:W-:Y:S01]  /*af30*/  ISETP.NE.AND.EX P1, PT, RZ, UR9, PT, P1 ;  /* 0x00000009ff007c0c */ /* 0x000fe2000bf25310 */
[----:B------:R-:W-:Y:S01]  /*af40*/  IMAD.WIDE.U32 R4, R7, UR4, R16 ;  /* 0x0000000407047c25 */ /* 0x000fe2000f8e0010 */
[----:B------:R-:W-:-:S03]  /*af50*/  ULDC UR4, c[0x0][0x150] ;  /* 0x0000540000047ab9 */ /* 0x000fc60000000800 */
[----:B------:R-:W-:Y:S02]  /*af60*/  IMAD R7, R7, UR5, R6 ;  /* 0x0000000507077c24 */ /* 0x000fe4000f8e0206 */
[----:B------:R-:W-:Y:S01]  /*af70*/  FMUL R6, R9, UR4 ;  /* 0x0000000409067c20 */ /* 0x000fe20008400000 */
[----:B------:R-:W-:Y:S01]  /*af80*/  ULDC UR4, c[0x0][0x618] ;  /* 0x0001860000047ab9 */ /* 0x000fe20000000800 */
[----:B------:R-:W-:Y:S01]  /*af90*/  ULDC UR5, c[0x0][0x154] ;  /* 0x0000550000057ab9 */ /* 0x000fe20000000800 */
[----:B------:R-:W-:-:S03]  /*afa0*/  IMAD.IADD R5, R5, 0x1, R7 ;  /* 0x0000000105057824 */ /* 0x000fc600078e0207 */
[----:B------:R-:W3:Y:S02]  /*afb0*/  F2I.U32.TRUNC.NTZ R6, R6 ;  /* 0x0000000600067305 */ /* 0x000ee4000020f000 */
[----:B------:R-:W-:Y:S02]  /*afc0*/  SHF.R.U64 R9, R4, UR4, R5 ;  /* 0x0000000404097c19 */ /* 0x000fe40008001205 */
[----:B-1----:R-:W-:-:S05]  /*afd0*/  I2FP.F32.U32 R4, R12 ;  /* 0x0000000c00047245 */ /* 0x002fca0000201000 */
[----:B------:R-:W-:Y:S01]  /*afe0*/  FMUL R22, R4, UR5 ;  /* 0x0000000504167c20 */ /* 0x000fe20008400000 */
[----:B------:R-:W-:Y:S01]  /*aff0*/  SHF.R.U32.HI R4, RZ, UR4, R5 ;  /* 0x00000004ff047c19 */ /* 0x000fe20008011605 */
[----:B------:R-:W-:-:S03]  /*b000*/  ULDC UR4, c[0x0][0x658] ;  /* 0x0001960000047ab9 */ /* 0x000fc60000000800 */
[--C-:B------:R-:W-:Y:S01]  /*b010*/  SHF.R.U64 R20, R9, UR6, R4.reuse ;  /* 0x0000000609147c19 */ /* 0x100fe20008001204 */
[----:B------:R-:W1:Y:S01]  /*b020*/  F2I.U32.TRUNC.NTZ R22, R22 ;  /* 0x0000001600167305 */ /* 0x000e62000020f000 */
[----:B------:R-:W-:Y:S01]  /*b030*/  SHF.R.U32.HI R5, RZ, UR6, R4 ;  /* 0x00000006ff057c19 */ /* 0x000fe20008011604 */
[----:B---3--:R-:W-:-:S03]  /*b040*/  IMAD.MOV R6, RZ, RZ, -R6 ;  /* 0x000000ffff067224 */ /* 0x008fc600078e0a06 */
[--C-:B------:R-:W-:Y:S01]  /*b050*/  SHF.R.U64 R15, R20, UR4, R5.reuse ;  /* 0x00000004140f7c19 */ /* 0x100fe20008001205 */
[----:B--2---:R-:W-:Y:S01]  /*b060*/  IMAD R14, R25, R6, R14 ;  /* 0x00000006190e7224 */ /* 0x004fe200078e020e */
[----:B------:R-:W-:-:S03]  /*b070*/  SHF.R.U32.HI R23, RZ, UR4, R5 ;  /* 0x00000004ff177c19 */ /* 0x000fc60008011605 */
[----:B------:R-:W-:Y:S02]  /*b080*/  IMAD.MOV.U32 R4, RZ, RZ, R15 ;  /* 0x000000ffff047224 */ /* 0x000fe400078e000f */
[----:B------:R-:W-:Y:S01]  /*b090*/  IMAD.MOV.U32 R5, RZ, RZ, R23 ;  /* 0x000000ffff057224 */ /* 0x000fe200078e0017 */
[----:B-1----:R-:W-:Y:S06]  /*b0a0*/  @!P1 BRA `(.L_x_301) ;  /* 0x0000000000289947 */ /* 0x002fec0003800000 */
[----:B------:R-:W-:Y:S02]  /*b0b0*/  ULDC UR4, c[0x0][0x64c] ;  /* 0x0001930000047ab9 */ /* 0x000fe40000000800 */
[----:B------:R-:W-:-:S05]  /*b0c0*/  IADD3 R5, P1, R15, UR4, RZ ;  /* 0x000000040f057c10 */ /* 0x000fca000ff3e0ff */
[----:B------:R-:W-:-:S04]  /*b0d0*/  IMAD.X R23, RZ, RZ, R23, P1 ;  /* 0x000000ffff177224 */ /* 0x000fc800008e0617 */
[----:B------:R-:W-:-:S04]  /*b0e0*/  IMAD.WIDE.U32 R6, R23, UR8, RZ ;  /* 0x0000000817067c25 */ /* 0x000fc8000f8e00ff */
[----:B------:R-:W-:-:S04]  /*b0f0*/  IMAD.WIDE.U32 R6, P1, R5, UR9, R6 ;  /* 0x0000000905067c25 */ /* 0x000fc8000f820006 */
[----:B------:R-:W-:-:S04]  /*b100*/  IMAD.WIDE.U32 R4, R5, UR8, RZ ;  /* 0x0000000805047c25 */ /* 0x000fc8000f8e00ff */
[----:B------:R-:W-:Y:S01]  /*b110*/  IMAD.MOV.U32 R4, RZ, RZ, R7 ;  /* 0x000000ffff047224 */ /* 0x000fe200078e0007 */
[----:B------:R-:W-:Y:S01]  /*b120*/  IADD3 RZ, P3, R5, R6, RZ ;  /* 0x0000000605ff7210 */ /* 0x000fe20007f7e0ff */
[----:B------:R-:W-:-:S04]  /*b130*/  IMAD.X R5, RZ, RZ, RZ, P1 ;  /* 0x000000ffff057224 */ /* 0x000fc800008e06ff */
[----:B------:R-:W-:-:S08]  /*b140*/  IMAD.WIDE.U32.X R4, R23, UR9, R4, P3 ;  /* 0x0000000917047c25 */ /* 0x000fd000098e0404 */
.L_x_301:
[----:B------:R-:W-:Y:S01]  /*b150*/  ISETP.NE.AND P1, PT, R2, 0x1, PT ;  /* 0x000000010200780c */ /* 0x000fe20003f25270 */
[----:B------:R-:W-:Y:S01]  /*b160*/  ULDC UR4, c[0x0][0x648] ;  /* 0x0001920000047ab9 */ /* 0x000fe20000000800 */
[----:B------:R-:W-:Y:S01]  /*b170*/  LOP3.LUT R20, R20, UR17, RZ, 0xc0, !PT ;  /* 0x0000001114147c12 */ /* 0x000fe2000f8ec0ff */
[----:B------:R-:W-:Y:S01]  /*b180*/  IMAD.MOV R22, RZ, RZ, -R22 ;  /* 0x000000ffff167224 */ /* 0x000fe200078e0a16 */
[----:B------:R-:W-:Y:S01]  /*b190*/  SHF.R.U64 R5, R4, UR4, R5 ;  /* 0x0000000404057c19 */ /* 0x000fe20008001205 */
[----:B------:R-:W-:Y:S01]  /*b1a0*/  ULDC UR4, c[0x0][0x638] ;  /* 0x00018e0000047ab9 */ /* 0x000fe20000000800 */
[----:B------:R-:W-:Y:S01]  /*b1b0*/  LOP3.LUT R6, R9, UR16, RZ, 0xc0, !PT ;  /* 0x0000001009067c12 */ /* 0x000fe2000f8ec0ff */
[----:B------:R-:W-:Y:S02]  /*b1c0*/  ULDC UR5, c[0x0][0x610] ;  /* 0x0001840000057ab9 */ /* 0x000fe40000000800 */
[----:B------:R-:W-:Y:S02]  /*b1d0*/  IMAD.MOV R4, RZ, RZ, -R5 ;  /* 0x000000ffff047224 */ /* 0x000fe400078e0a05 */
[----:B------:R-:W-:-:S02]  /*b1e0*/  IMAD R5, R5, UR18, R20 ;  /* 0x0000001205057c24 */ /* 0x000fc4000f8e0214 */
[----:B0-----:R-:W-:Y:S02]  /*b1f0*/  @P1 IMAD R14, R21, R22, R12 ;  /* 0x00000016150e1224 */ /* 0x001fe400078e020c */
[----:B------:R-:W-:Y:S01]  /*b200*/  IMAD R15, R4, UR4, R15 ;  /* 0x00000004040f7c24 */ /* 0x000fe2000f8e020f */
[----:B------:R-:W-:Y:S01]  /*b210*/  ULDC UR4, c[0x0][0x600] ;  /* 0x0001800000047ab9 */ /* 0x000fe20000000800 */
[----:B------:R-:W-:Y:S02]  /*b220*/  IMAD R14, R5, UR5, R14 ;  /* 0x00000005050e7c24 */ /* 0x000fe4000f8e020e */
[----:B------:R-:W-:Y:S02]  /*b230*/  IMAD R15, R15, UR4, R6 ;  /* 0x000000040f0f7c24 */ /* 0x000fe4000f8e0206 */
[----:B------:R-:W-:-:S03]  /*b240*/  IMAD.MOV.U32 R4, RZ, RZ, 0x1 ;  /* 0x00000001ff047424 */ /* 0x000fc600078e00ff */
[----:B------:R-:W-:Y:S02]  /*b250*/  SEL R9, R15, R14, !P1 ;  /* 0x0000000e0f097207 */ /* 0x000fe40004800000 */
[----:B------:R-:W-:-:S07]  /*b260*/  SEL R7, R14, R15, !P1 ;  /* 0x0000000f0e077207 */ /* 0x000fce0004800000 */
.L_x_299:
[----:B------:R-:W-:Y:S05]  /*b270*/  BSYNC B1 ;  /* 0x0000000000017941 */ /* 0x000fea0003800000 */
.L_x_298:
[----:B------:R-:W-:-:S13]  /*b280*/  LOP3.LUT P1, RZ, R4, 0xff, RZ, 0xc0, !PT ;  /* 0x000000ff04ff7812 */ /* 0x000fda000782c0ff */
[----:B------:R-:W-:Y:S05]  /*b290*/  @P1 BRA `(.L_x_302) ;  /* 0xfffffff400481947 */ /* 0x000fea000383ffff */
[----:B------:R-:W-:Y:S05]  /*b2a0*/  BSYNC B0 ;  /* 0x0000000000007941 */ /* 0x000fea0003800000 */
.L_x_290:
[----:B------:R-:W-:-:S03]  /*b2b0*/  UMOV UR4, 0xffffffff ;  /* 0xffffffff00047882 */ /* 0x000fc60000000000 */
[----:B------:R-:W-:Y:S05]  /*b2c0*/  BRA.DIV UR4, `(.L_x_303) ;  /* 0x0000000604187947 */ /* 0x000fea000b800000 */
[----:B------:R-:W-:-:S13]  /*b2d0*/  ELECT P6, URZ, PT ;  /* 0x00000000003f782f */ /* 0x000fda00038c0000 */
.L_x_317:
[----:B------:R-:W-:Y:S04]  /*b2e0*/  BSSY B0, `(.L_x_304) ;  /* 0x000002b000007945 */ /* 0x000fe80003800000 */
[----:B------:R-:W-:Y:S05]  /*b2f0*/  @!P6 BRA `(.L_x_305) ;  /* 0x0000000000a4e947 */ /* 0x000fea0003800000 */
[----:B------:R-:W-:-:S04]  /*b300*/  LOP3.LUT R19, R19, 0x2, RZ, 0xfc, !PT ;  /* 0x0000000213137812 */ /* 0x000fc800078efcff */
[----:B------:R-:W-:-:S13]  /*b310*/  ISETP.NE.AND P0, PT, R19, 0x3, PT ;  /* 0x000000031300780c */ /* 0x000fda0003f05270 */
[----:B------:R-:W-:Y:S05]  /*b320*/  @!P0 BRA `(.L_x_306) ;  /* 0x0000000000048947 */ /* 0x000fea0003800000 */
[----:B------:R-:W-:Y:S01]  /*b330*/  BPT.TRAP 0x1 ;  /* 0x000000040000795c */ /* 0x000fe20000300000 */
.L_x_306:
[----:B------:R-:W0:Y:S01]  /*b340*/  S2R R5, SR_CgaCtaId ;  /* 0x0000000000057919 */ /* 0x000e220000008800 */
[----:B------:R-:W-:Y:S02]  /*b350*/  MOV R2, 0x400 ;  /* 0x0000040000027802 */ /* 0x000fe40000000f00 */
[----:B------:R-:W-:Y:S02]  /*b360*/  SHF.L.U32 R4, R3, 0x1f, RZ ;  /* 0x0000001f03047819 */ /* 0x000fe400000006ff */
[----:B0-----:R-:W-:-:S05]  /*b370*/  LEA R5, R5, R2, 0x18 ;  /* 0x0000000205057211 */ /* 0x001fca00078ec0ff */
[----:B------:R-:W-:-:S04]  /*b380*/  VIADD R5, R5, 0x20 ;  /* 0x0000002005057836 */ /* 0x000fc80000000000 */
[C---:B------:R-:W-:Y:S02]  /*b390*/  IMAD R7, R0.reuse, 0x8, R5 ;  /* 0x0000000800077824 */ /* 0x040fe400078e0205 */
[----:B------:R-:W-:Y:S02]  /*b3a0*/  VIADD R0, R0, 0x1 ;  /* 0x0000000100007836 */ /* 0x000fe40000000000 */
[----:B------:R-:W0:Y:S03]  /*b3b0*/  SYNCS.PHASECHK.TRANS64.TRYWAIT P0, [R7+URZ], R4 ;  /* 0x00000004070075a7 */ /* 0x000e26000800017f */
[----:B------:R-:W-:-:S04]  /*b3c0*/  ISETP.NE.AND P1, PT, R0, 0x4, PT ;  /* 0x000000040000780c */ /* 0x000fc80003f25270 */
[----:B------:R-:W-:Y:S02]  /*b3d0*/  SEL R2, RZ, 0x1, P1 ;  /* 0x00000001ff027807 */ /* 0x000fe40000800000 */
[----:B------:R-:W-:Y:S02]  /*b3e0*/  SEL R0, R0, RZ, P1 ;  /* 0x000000ff00007207 */ /* 0x000fe40000800000 */
[----:B------:R-:W-:-:S03]  /*b3f0*/  LOP3.LUT R9, R3, R2, RZ, 0x3c, !PT ;  /* 0x0000000203097212 */ /* 0x000fc600078e3cff */
[----:B------:R-:W-:Y:S01]  /*b400*/  IMAD R6, R0, 0x8, R5 ;  /* 0x0000000800067824 */ /* 0x000fe200078e0205 */
[----:B------:R-:W-:Y:S01]  /*b410*/  SHF.L.U32 R3, R9, 0x1f, RZ ;  /* 0x0000001f09037819 */ /* 0x000fe200000006ff */
[----:B0-----:R-:W-:Y:S06]  /*b420*/  @!P0 BRA `(.L_x_307) ;  /* 0x0000000000e08947 */ /* 0x001fec0003800000 */
.L_x_318:
[----:B------:R-:W1:Y:S01]  /*b430*/  SYNCS.PHASECHK.TRANS64.TRYWAIT P0, [R6+URZ], R3 ;  /* 0x00000003060075a7 */ /* 0x000e62000800017f */
[----:B------:R-:W-:-:S05]  /*b440*/  VIADD R0, R0, 0x1 ;  /* 0x0000000100007836 */ /* 0x000fca0000000000 */
[----:B------:R-:W-:-:S04]  /*b450*/  ISETP.NE.AND P1, PT, R0, 0x4, PT ;  /* 0x000000040000780c */ /* 0x000fc80003f25270 */
[----:B------:R-:W-:Y:S02]  /*b460*/  SEL R2, RZ, 0x1, P1 ;  /* 0x00000001ff027807 */ /* 0x000fe40000800000 */
[----:B------:R-:W-:Y:S02]  /*b470*/  SEL R0, R0, RZ, P1 ;  /* 0x000000ff00007207 */ /* 0x000fe40000800000 */
[----:B------:R-:W-:-:S03]  /*b480*/  LOP3.LUT R9, R9, R2, RZ, 0x3c, !PT ;  /* 0x0000000209097212 */ /* 0x000fc600078e3cff */
[----:B0-----:R-:W-:Y:S01]  /*b490*/  IMAD R7, R0, 0x8, R5 ;  /* 0x0000000800077824 */ /* 0x001fe200078e0205 */
[----:B------:R-:W-:Y:S01]  /*b4a0*/  SHF.L.U32 R4, R9, 0x1f, RZ ;  /* 0x0000001f09047819 */ /* 0x000fe200000006ff */
[----:B-1----:R-:W-:Y:S06]  /*b4b0*/  @!P0 BRA `(.L_x_308) ;  /* 0x0000000000d08947 */ /* 0x002fec0003800000 */
.L_x_319:
[----:B------:R-:W1:Y:S01]  /*b4c0*/  SYNCS.PHASECHK.TRANS64.TRYWAIT P0, [R7+URZ], R4 ;  /* 0x00000004070075a7 */ /* 0x000e62000800017f */
[----:B------:R-:W-:-:S05]  /*b4d0*/  VIADD R0, R0, 0x1 ;  /* 0x0000000100007836 */ /* 0x000fca0000000000 */
[----:B------:R-:W-:-:S04]  /*b4e0*/  ISETP.NE.AND P1, PT, R0, 0x4, PT ;  /* 0x000000040000780c */ /* 0x000fc80003f25270 */
[----:B------:R-:W-:Y:S02]  /*b4f0*/  SEL R2, RZ, 0x1, P1 ;  /* 0x00000001ff027807 */ /* 0x000fe40000800000 */
[----:B------:R-:W-:Y:S02]  /*b500*/  SEL R0, R0, RZ, P1 ;  /* 0x000000ff00007207 */ /* 0x000fe40000800000 */
[----:B------:R-:W-:Y:S01]  /*b510*/  LOP3.LUT R2, R9, R2, RZ, 0x3c, !PT ;  /* 0x0000000209027212 */ /* 0x000fe200078e3cff */
[----:B-1----:R-:W-:Y:S06]  /*b520*/  @!P0 BRA `(.L_x_309) ;  /* 0x0000000000c88947 */ /* 0x002fec0003800000 */
.L_x_320:
[----:B------:R-:W-:Y:S01]  /*b530*/  IMAD R5, R0, 0x8, R5 ;  /* 0x0000000800057824 */ /* 0x000fe200078e0205 */
[----:B------:R-:W-:-:S07]  /*b540*/  SHF.L.U32 R0, R2, 0x1f, RZ ;  /* 0x0000001f02007819 */ /* 0x000fce00000006ff */
.L_x_310:
[----:B--2---:R2:W3:Y:S02]  /*b550*/  SYNCS.PHASECHK.TRANS64.TRYWAIT P0, [R5+URZ], R0 ;  /* 0x00000000050075a7 */ /* 0x0044e4000800017f */
[----:B---3--:R-:W-:Y:S05]  /*b560*/  @!P0 NANOSLEEP.SYNCS 0x989680 ;  /* 0x009896800000895d */ /* 0x008fea0003900000 */
[----:B------:R-:W3:Y:S02]  /*b570*/  @!P0 SYNCS.PHASECHK.TRANS64 P0, [R5+URZ], R0 ;  /* 0x00000000050085a7 */ /* 0x000ee4000800007f */
[----:B---3--:R-:W-:Y:S05]  /*b580*/  @!P0 BRA `(.L_x_310) ;  /* 0xfffffffc00f08947 */ /* 0x008fea000383ffff */
.L_x_305:
[----:B------:R-:W-:Y:S05]  /*b590*/  BSYNC B0 ;  /* 0x0000000000007941 */ /* 0x000fea0003800000 */
.L_x_304:
[----:B------:R-:W-:Y:S05]  /*b5a0*/  EXIT ;  /* 0x000000000000794d */ /* 0x000fea0003800000 */
.L_x_17:
[----:B---3--:R3:W4:Y:S02]  /*b5b0*/  SYNCS.PHASECHK.TRANS64.TRYWAIT P1, [R3+URZ], R0 ;  /* 0x00000000030075a7 */ /* 0x008724000802017f */
[----:B----4-:R-:W-:Y:S05]  /*b5c0*/  @!P1 NANOSLEEP.SYNCS 0x989680 ;  /* 0x009896800000995d */ /* 0x010fea0003900000 */
[----:B------:R-:W4:Y:S02]  /*b5d0*/  @!P1 SYNCS.PHASECHK.TRANS64 P1, [R3+URZ], R0 ;  /* 0x00000000030095a7 */ /* 0x000f24000802007f */
[----:B----4-:R-:W-:Y:S05]  /*b5e0*/  @!P1 BRA `(.L_x_17) ;  /* 0xfffffffc00f09947 */ /* 0x010fea000383ffff */
[----:B------:R-:W-:Y:S05]  /*b5f0*/  BRA `(.L_x_16) ;  /* 0xffffff5c00047947 */ /* 0x000fea000383ffff */
.L_x_22:
[----:B-1----:R-:W-:-:S04]  /*b600*/  IMAD.U32 R4, RZ, RZ, UR8 ;  /* 0x00000008ff047e24 */ /* 0x002fc8000f8e00ff */
[----:B------:R1:W2:Y:S03]  /*b610*/  SYNCS.PHASECHK.TRANS64.TRYWAIT P1, [R4+URZ], R3 ;  /* 0x00000003040075a7 */ /* 0x0002a6000802017f */
[----:B--2---:R-:W-:Y:S05]  /*b620*/  @!P1 NANOSLEEP.SYNCS 0x989680 ;  /* 0x009896800000995d */ /* 0x004fea0003900000 */
[----:B------:R-:W2:Y:S02]  /*b630*/  @!P1 SYNCS.PHASECHK.TRANS64 P1, [R4+URZ], R3 ;  /* 0x00000003040095a7 */ /* 0x000ea4000802007f */
[----:B--2---:R-:W-:Y:S05]  /*b640*/  @!P1 BRA `(.L_x_22) ;  /* 0xfffffffc00ec9947 */ /* 0x004fea000383ffff */
[----:B------:R-:W-:Y:S05]  /*b650*/  BRA `(.L_x_21) ;  /* 0xffffff5c00f07947 */ /* 0x000fea000383ffff */
.L_x_291:
[----:B------:R-:W-:Y:S01]  /*b660*/  BSSY B1, `(.L_x_311) ;  /* 0x0000006000017945 */ /* 0x000fe20003800000 */
[----:B------:R-:W-:-:S07]  /*b670*/  IMAD.MOV.U32 R15, RZ, RZ, -0x1 ;  /* 0xffffffffff0f7424 */ /* 0x000fce00078e00ff */
[----:B------:R-:W-:Y:S05]  /*b680*/  WARPSYNC.COLLECTIVE R15, `(.L_x_312) ;  /* 0x000000000f0c7348 */ /* 0x000fea0003c00000 */
[----:B------:R-:W-:Y:S02]  /*b690*/  ELECT P6, UR62, PT ;  /* 0x00000000003e782f */ /* 0x000fe400038c0000 */
[----:B------:R-:W-:Y:S01]  /*b6a0*/  MOV R14, UR62 ;  /* 0x0000003e000e7c02 */ /* 0x000fe20008000f00 */
[----:B------:R-:W-:Y:S10]  /*b6b0*/  ENDCOLLECTIVE ;  /* 0x000000000000791b */ /* 0x000ff40003800000 */
.L_x_312:
[----:B------:R-:W-:Y:S05]  /*b6c0*/  BSYNC B1 ;  /* 0x0000000000017941 */ /* 0x000fea0003800000 */
.L_x_311:
[----:B------:R-:W-:Y:S05]  /*b6d0*/  BRA `(.L_x_313) ;  /* 0xfffffff000447947 */ /* 0x000fea000383ffff */
.L_x_294:
[----:B0-----:R0:W1:Y:S02]  /*b6e0*/  SYNCS.PHASECHK.TRANS64.TRYWAIT P1, [R12+URZ+0x20], R7 ;  /* 0x000020070c0075a7 */ /* 0x001064000802017f */
[----:B-1----:R-:W-:Y:S05]  /*b6f0*/  @!P1 NANOSLEEP.SYNCS 0x989680 ;  /* 0x009896800000995d */ /* 0x002fea0003900000 */
[----:B------:R-:W1:Y:S02]  /*b700*/  @!P1 SYNCS.PHASECHK.TRANS64 P1, [R12+URZ+0x20], R7 ;  /* 0x000020070c0095a7 */ /* 0x000e64000802007f */
[----:B-1----:R-:W-:Y:S05]  /*b710*/  @!P1 BRA `(.L_x_294) ;  /* 0xfffffffc00f09947 */ /* 0x002fea000383ffff */
[----:B------:R-:W-:Y:S05]  /*b720*/  BRA `(.L_x_314) ;  /* 0xfffffff000787947 */ /* 0x000fea000383ffff */
.L_x_303:
[----:B------:R-:W-:Y:S01]  /*b730*/  BSSY B0, `(.L_x_315) ;  /* 0x0000006000007945 */ /* 0x000fe20003800000 */
[----:B------:R-:W-:-:S07]  /*b740*/  IMAD.MOV.U32 R15, RZ, RZ, -0x1 ;  /* 0xffffffffff0f7424 */ /* 0x000fce00078e00ff */
[----:B------:R-:W-:Y:S05]  /*b750*/  WARPSYNC.COLLECTIVE R15, `(.L_x_316) ;  /* 0x000000000f0c7348 */ /* 0x000fea0003c00000 */
[----:B------:R-:W-:Y:S02]  /*b760*/  ELECT P6, UR62, PT ;  /* 0x00000000003e782f */ /* 0x000fe400038c0000 */
[----:B------:R-:W-:Y:S01]  /*b770*/  MOV R14, UR62 ;  /* 0x0000003e000e7c02 */ /* 0x000fe20008000f00 */
[----:B------:R-:W-:Y:S10]  /*b780*/  ENDCOLLECTIVE ;  /* 0x000000000000791b */ /* 0x000ff40003800000 */
.L_x_316:
[----:B------:R-:W-:Y:S05]  /*b790*/  BSYNC B0 ;  /* 0x0000000000007941 */ /* 0x000fea0003800000 */
.L_x_315:
[----:B------:R-:W-:Y:S05]  /*b7a0*/  BRA `(.L_x_317) ;  /* 0xfffffff800cc7947 */ /* 0x000fea000383ffff */
.L_x_307:
[----:B0-----:R0:W1:Y:S02]  /*b7b0*/  SYNCS.PHASECHK.TRANS64.TRYWAIT P0, [R7+URZ], R4 ;  /* 0x00000004070075a7 */ /* 0x001064000800017f */
[----:B-1----:R-:W-:Y:S05]  /*b7c0*/  @!P0 NANOSLEEP.SYNCS 0x989680 ;  /* 0x009896800000895d */ /* 0x002fea0003900000 */
[----:B------:R-:W1:Y:S02]  /*b7d0*/  @!P0 SYNCS.PHASECHK.TRANS64 P0, [R7+URZ], R4 ;  /* 0x00000004070085a7 */ /* 0x000e64000800007f */
[----:B-1----:R-:W-:Y:S05]  /*b7e0*/  @!P0 BRA `(.L_x_307) ;  /* 0xfffffffc00f08947 */ /* 0x002fea000383ffff */
[----:B------:R-:W-:Y:S05]  /*b7f0*/  BRA `(.L_x_318) ;  /* 0xfffffffc000c7947 */ /* 0x000fea000383ffff */
.L_x_308:
[----:B0-----:R0:W1:Y:S02]  /*b800*/  SYNCS.PHASECHK.TRANS64.TRYWAIT P0, [R6+URZ], R3 ;  /* 0x00000003060075a7 */ /* 0x001064000800017f */
[----:B-1----:R-:W-:Y:S05]  /*b810*/  @!P0 NANOSLEEP.SYNCS 0x989680 ;  /* 0x009896800000895d */ /* 0x002fea0003900000 */
[----:B------:R-:W1:Y:S02]  /*b820*/  @!P0 SYNCS.PHASECHK.TRANS64 P0, [R6+URZ], R3 ;  /* 0x00000003060085a7 */ /* 0x000e64000800007f */
[----:B-1----:R-:W-:Y:S05]  /*b830*/  @!P0 BRA `(.L_x_308) ;  /* 0xfffffffc00f08947 */ /* 0x002fea000383ffff */
[----:B------:R-:W-:Y:S05]  /*b840*/  BRA `(.L_x_319) ;  /* 0xfffffffc001c7947 */ /* 0x000fea000383ffff */
.L_x_309:
[----:B-1----:R1:W2:Y:S02]  /*b850*/  SYNCS.PHASECHK.TRANS64.TRYWAIT P0, [R7+URZ], R4 ;  /* 0x00000004070075a7 */ /* 0x0022a4000800017f */
[----:B--2---:R-:W-:Y:S05]  /*b860*/  @!P0 NANOSLEEP.SYNCS 0x989680 ;  /* 0x009896800000895d */ /* 0x004fea0003900000 */
[----:B------:R-:W2:Y:S02]  /*b870*/  @!P0 SYNCS.PHASECHK.TRANS64 P0, [R7+URZ], R4 ;  /* 0x00000004070085a7 */ /* 0x000ea4000800007f */
[----:B--2---:R-:W-:Y:S05]  /*b880*/  @!P0 BRA `(.L_x_309) ;  /* 0xfffffffc00f08947 */ /* 0x004fea000383ffff */
[----:B------:R-:W-:Y:S05]  /*b890*/  BRA `(.L_x_320) ;  /* 0xfffffffc00247947 */ /* 0x000fea000383ffff */
.L_x_321:
[----:B------:R-:W-:-:S00]  /*b8a0*/  BRA `(.L_x_321) ;  /* 0xfffffffc00fc7947 */ /* 0x000fc0000383ffff */
[----:B------:R-:W-:-:S00]  /*b8b0*/  NOP ;  /* 0x0000000000007918 */ /* 0x000fc00000000000 */
        /* <DEDUP_REMOVED lines=12> */
.L_x_322:


//--------------------- .nv.global.init           --------------------------
	.section	.nv.global.init,"aw",@progbits
.nv.global.init:
	.type		$str$22,@object
	.size		$str$22,($str$23 - $str$22)
$str$22:
        /*0000*/ 	.byte	0x6b, 0x5f, 0x74, 0x69, 0x6c, 0x65, 0x5f, 0x63, 0x6f, 0x75, 0x6e, 0x74, 0x20, 0x3e, 0x3d, 0x20
        /*0010*/ 	.byte	0x31, 0x00
	.type		$str$23,@object
	.size		$str$23,(__unnamed_1 - $str$23)
$str$23:
        /*0012*/ 	.byte	0x2f, 0x74, 0x6d, 0x70, 0x2f, 0x63, 0x75, 0x74, 0x6c, 0x61, 0x73, 0x73, 0x5f, 0x73, 0x77, 0x65
        /*0022*/ 	.byte	0x65, 0x70, 0x5f, 0x73, 0x72, 0x63, 0x2f, 0x69, 0x6e, 0x63, 0x6c, 0x75, 0x64, 0x65, 0x2f, 0x63
        /*0032*/ 	.byte	0x75, 0x74, 0x6c, 0x61, 0x73, 0x73, 0x2f, 0x67, 0x65, 0x6d, 0x6d, 0x2f, 0x63, 0x6f, 0x6c, 0x6c
        /*0042*/ 	.byte	0x65, 0x63, 0x74, 0x69, 0x76, 0x65, 0x2f, 0x73, 0x6d, 0x39, 0x30, 0x5f, 0x6d, 0x6d, 0x61, 0x5f
        /*0052*/ 	.byte	0x74, 0x6d, 0x61, 0x5f, 0x67, 0x6d, 0x6d, 0x61, 0x5f, 0x73, 0x73, 0x5f, 0x77, 0x61, 0x72, 0x70
        /*0062*/ 	.byte	0x73, 0x70, 0x65, 0x63, 0x69, 0x61, 0x6c, 0x69, 0x7a, 0x65, 0x64, 0x2e, 0x68, 0x70, 0x70, 0x00
	.type		__unnamed_1,@object
	.size		__unnamed_1,(.L_0 - __unnamed_1)
__unnamed_1:
        /*0072*/ 	.byte	0x76, 0x6f, 0x69, 0x64, 0x20, 0x63, 0x75, 0x74, 0x6c, 0x61, 0x73, 0x73, 0x3a, 0x3a, 0x67, 0x65
        /* <DEDUP_REMOVED lines=180> */
        /*0bc2*/ 	.byte	0x74, 0x69, 0x74, 0x79, 0x5d, 0x00
.L_0:


//--------------------- .nv.shared._ZN7cutlass13device_kernelINS_4gemm6kernel13GemmUniversalIN4cute5tupleIJiiiiEEENS1_10collective13CollectiveMmaINS1_34MainloopSm90TmaGmmaWarpSpecializedILi4ENS5_IJNS4_1CILi1EEESB_SB_EEENS1_35KernelTmaWarpSpecializedCooperativeEEENS5_IJNSA_ILi128EEENSA_ILi256EEENSA_ILi64EEEEEENS_10bfloat16_tENS5_IJlSB_lEEESJ_SK_NS4_8TiledMMAINS4_8MMA_AtomIJNS4_4SM904GMMA28MMA_64x256x16_F32BF16BF16_SSILNSO_5MajorE0ELSQ_0ELNSO_7ScaleInE1ELSR_1EEEEEENS4_6LayoutINS5_IJNSA_ILi2EEESB_SB_EEENS5_IJSB_NSA_ILi0EEESX_EEEEENS5_IJNS4_10UnderscoreES10_S10_EEEEENS4_13SM90_TMA_LOADENS4_14ComposedLayoutINS4_7SwizzleILi3ELi4ELi3EEENS4_18smem_ptr_flag_bitsILi16EEENSU_INS5_IJNSA_ILi8EEESH_EEENS5_IJSH_SB_EEEEEEEvNS4_8identityES13_S1D_vS1E_EENS_8epilogue10collective6detail29Sm90TmaWarpSpecializedAdapterINS1H_15DefaultEpilogueISJ_SK_SK_NS1G_6thread17LinearCombinationISJ_Li1EffLNS1L_9ScaleType4KindE0ELNS_15FloatRoundStyleE2ESJ_EENS1_15EpilogueDefaultEEEEEvvEEEEvNT_6ParamsE --------------------------
	.section	.nv.shared._ZN7cutlass13device_kernelINS_4gemm6kernel13GemmUniversalIN4cute5tupleIJiiiiEEENS1_10collective13CollectiveMmaINS1_34MainloopSm90TmaGmmaWarpSpecializedILi4ENS5_IJNS4_1CILi1EEESB_SB_EEENS1_35KernelTmaWarpSpecializedCooperativeEEENS5_IJNSA_ILi128EEENSA_ILi256EEENSA_ILi64EEEEEENS_10bfloat16_tENS5_IJlSB_lEEESJ_SK_NS4_8TiledMMAINS4_8MMA_AtomIJNS4_4SM904GMMA28MMA_64x256x16_F32BF16BF16_SSILNSO_5MajorE0ELSQ_0ELNSO_7ScaleInE1ELSR_1EEEEEENS4_6LayoutINS5_IJNSA_ILi2EEESB_SB_EEENS5_IJSB_NSA_ILi0EEESX_EEEEENS5_IJNS4_10UnderscoreES10_S10_EEEEENS4_13SM90_TMA_LOADENS4_14ComposedLayoutINS4_7SwizzleILi3ELi4ELi3EEENS4_18smem_ptr_flag_bitsILi16EEENSU_INS5_IJNSA_ILi8EEESH_EEENS5_IJSH_SB_EEEEEEEvNS4_8identityES13_S1D_vS1E_EENS_8epilogue10collective6detail29Sm90TmaWarpSpecializedAdapterINS1H_15DefaultEpilogueISJ_SK_SK_NS1G_6thread17LinearCombinationISJ_Li1EffLNS1L_9ScaleType4KindE0ELNS_15FloatRoundStyleE2ESJ_EENS1_15EpilogueDefaultEEEEEvvEEEEvNT_6ParamsE,"aw",@nobits
	.sectionflags	@""
	.align	16
	.zero		1024


//--------------------- .nv.shared.reserved.0     --------------------------
	.section	.nv.shared.reserved.0,"aw",@nobits
	.weak		__nv_reservedSMEM_offset_0_alias
	.size		__nv_reservedSMEM_offset_0_alias, 0, 0
	.other		__nv_reservedSMEM_offset_0_alias,@"STO_CUDA_RESERVED_SHARED STV_DEFAULT"
__nv_reservedSMEM_offset_0_alias:
	.zero		0


//--------------------- .nv.global                --------------------------
	.section	.nv.global,"aw",@nobits
.nv.global:
	.type		_ZN39_INTERNAL_4296a3aa_4_k_cu_f9aa89e3_27384cute1_E,@object
	.size		_ZN39_INTERNAL_4296a3aa_4_k_cu_f9aa89e3_27384cute1_E,(_ZN39_INTERNAL_4296a3aa_4_k_cu_f9aa89e3_27384cuda3std3__45__cpo6cbeginE - _ZN39_INTERNAL_4296a3aa_4_k_cu_f9aa89e3_27384cute1_E)
_ZN39_INTERNAL_4296a3aa_4_k_cu_f9aa89e3_27384cute1_E:
	.zero		1
	.type		_ZN39_INTERNAL_4296a3aa_4_k_cu_f9aa89e3_27384cuda3std3__45__cpo6cbeginE,@object
	.size		_ZN39_INTERNAL_4296a3aa_4_k_cu_f9aa89e3_27384cuda3std3__45__cpo6cbeginE,(_ZN39_INTERNAL_4296a3aa_4_k_cu_f9aa89e3_27384cuda3std3__48in_placeE - _ZN39_INTERNAL_4296a3aa_4_k_cu_f9aa89e3_27384cuda3std3__45__cpo6cbeginE)
_ZN39_INTERNAL_4296a3aa_4_k_cu_f9aa89e3_27384cuda3std3__45__cpo6cbeginE:
	.zero		1
	.type		_ZN39_INTERNAL_4296a3aa_4_k_cu_f9aa89e3_27384cuda3std3__48in_placeE,@object
	.size		_ZN39_INTERNAL_4296a3aa_4_k_cu_f9aa89e3_27384cuda3std3__48in_placeE,(_ZN39_INTERNAL_4296a3aa_4_k_cu_f9aa89e3_27384cuda3std6ranges3__45__cpo9iter_moveE - _ZN39_INTERNAL_4296a3aa_4_k_cu_f9aa89e3_27384cuda3std3__48in_placeE)
_ZN39_INTERNAL_4296a3aa_4_k_cu_f9aa89e3_27384cuda3std3__48in_placeE:
	.zero		1
	.type		_ZN39_INTERNAL_4296a3aa_4_k_cu_f9aa89e3_27384cuda3std6ranges3__45__cpo9iter_moveE,@object
	.size		_ZN39_INTERNAL_4296a3aa_4_k_cu_f9aa89e3_27384cuda3std6ranges3__45__cpo9iter_moveE,(_ZN39_INTERNAL_4296a3aa_4_k_cu_f9aa89e3_27384cuda3std3__45__cpo5beginE - _ZN39_INTERNAL_4296a3aa_4_k_cu_f9aa89e3_27384cuda3std6ranges3__45__cpo9iter_moveE)
_ZN39_INTERNAL_4296a3aa_4_k_cu_f9aa89e3_27384cuda3std6ranges3__45__cpo9iter_moveE:
	.zero		1
	.type		_ZN39_INTERNAL_4296a3aa_4_k_cu_f9aa89e3_27384cuda3std3__45__cpo5beginE,@object
	.size		_ZN39_INTERNAL_4296a3aa_4_k_cu_f9aa89e3_27384cuda3std3__45__cpo5beginE,(_ZN39_INTERNAL_4296a3aa_4_k_cu_f9aa89e3_27384cuda3std3__441_GLOBAL__N__4296a3aa_4_k_cu_f9aa89e3_27386ignoreE - _ZN39_INTERNAL_4296a3aa_4_k_cu_f9aa89e3_27384cuda3std3__45__cpo5beginE)
_ZN39_INTERNAL_4296a3aa_4_k_cu_f9aa89e3_27384cuda3std3__45__cpo5beginE:
	.zero		1
	.type		_ZN39_INTERNAL_4296a3aa_4_k_cu_f9aa89e3_27384cuda3std3__441_GLOBAL__N__4296a3aa_4_k_cu_f9aa89e3_27386ignoreE,@object
	.size		_ZN39_INTERNAL_4296a3aa_4_k_cu_f9aa89e3_27384cuda3std3__441_GLOBAL__N__4296a3aa_4_k_cu_f9aa89e3_27386ignoreE,(_ZN39_INTERNAL_4296a3aa_4_k_cu_f9aa89e3_27384cute7productE - _ZN39_INTERNAL_4296a3aa_4_k_cu_f9aa89e3_27384cuda3std3__441_GLOBAL__N__4296a3aa_4_k_cu_f9aa89e3_27386ignoreE)
_ZN39_INTERNAL_4296a3aa_4_k_cu_f9aa89e3_27384cuda3std3__441_GLOBAL__N__4296a3aa_4_k_cu_f9aa89e3_27386ignoreE:
	.zero		1
	.type		_ZN39_INTERNAL_4296a3aa_4_k_cu_f9aa89e3_27384cute7productE,@object
	.size		_ZN39_INTERNAL_4296a3aa_4_k_cu_f9aa89e3_27384cute7productE,(_ZN39_INTERNAL_4296a3aa_4_k_cu_f9aa89e3_27384cuda3std3__45__cpo3endE - _ZN39_INTERNAL_4296a3aa_4_k_cu_f9aa89e3_27384cute7productE)
_ZN39_INTERNAL_4296a3aa_4_k_cu_f9aa89e3_27384cute7productE:
	.zero		1
	.type		_ZN39_INTERNAL_4296a3aa_4_k_cu_f9aa89e3_27384cuda3std3__45__cpo3endE,@object
	.size		_ZN39_INTERNAL_4296a3aa_4_k_cu_f9aa89e3_27384cuda3std3__45__cpo3endE,(_ZN39_INTERNAL_4296a3aa_4_k_cu_f9aa89e3_27384cuda3std3__419piecewise_constructE - _ZN39_INTERNAL_4296a3aa_4_k_cu_f9aa89e3_27384cuda3std3__45__cpo3endE)
_ZN39_INTERNAL_4296a3aa_4_k_cu_f9aa89e3_27384cuda3std3__45__cpo3endE:
	.zero		1
	.type		_ZN39_INTERNAL_4296a3aa_4_k_cu_f9aa89e3_27384cuda3std3__419piecewise_constructE,@object
	.size		_ZN39_INTERNAL_4296a3aa_4_k_cu_f9aa89e3_27384cuda3std3__419piecewise_constructE,(_ZN39_INTERNAL_4296a3aa_4_k_cu_f9aa89e3_27384cuda3std3__45__cpo4cendE - _ZN39_INTERNAL_4296a3aa_4_k_cu_f9aa89e3_27384cuda3std3__419piecewise_constructE)
_ZN39_INTERNAL_4296a3aa_4_k_cu_f9aa89e3_27384cuda3std3__419piecewise_constructE:
	.zero		1
	.type		_ZN39_INTERNAL_4296a3aa_4_k_cu_f9aa89e3_27384cuda3std3__45__cpo4cendE,@object
	.size		_ZN39_INTERNAL_4296a3aa_4_k_cu_f9aa89e3_27384cuda3std3__45__cpo4cendE,(_ZN39_INTERNAL_4296a3aa_4_k_cu_f9aa89e3_27384cuda3std6ranges3__45__cpo4swapE - _ZN39_INTERNAL_4296a3aa_4_k_cu_f9aa89e3_27384cuda3std3__45__cpo4cendE)
_ZN39_INTERNAL_4296a3aa_4_k_cu_f9aa89e3_27384cuda3std3__45__cpo4cendE:
	.zero		1
	.type		_ZN39_INTERNAL_4296a3aa_4_k_cu_f9aa89e3_27384cuda3std6ranges3__45__cpo4swapE,@object
	.size		_ZN39_INTERNAL_4296a3aa_4_k_cu_f9aa89e3_27384cuda3std6ranges3__45__cpo4swapE,(.L_8 - _ZN39_INTERNAL_4296a3aa_4_k_cu_f9aa89e3_27384cuda3std6ranges3__45__cpo4swapE)
_ZN39_INTERNAL_4296a3aa_4_k_cu_f9aa89e3_27384cuda3std6ranges3__45__cpo4swapE:
	.zero		1
.L_8:


//--------------------- .nv.constant0._ZN7cutlass13device_kernelINS_4gemm6kernel13GemmUniversalIN4cute5tupleIJiiiiEEENS1_10collective13CollectiveMmaINS1_34MainloopSm90TmaGmmaWarpSpecializedILi4ENS5_IJNS4_1CILi1EEESB_SB_EEENS1_35KernelTmaWarpSpecializedCooperativeEEENS5_IJNSA_ILi128EEENSA_ILi256EEENSA_ILi64EEEEEENS_10bfloat16_tENS5_IJlSB_lEEESJ_SK_NS4_8TiledMMAINS4_8MMA_AtomIJNS4_4SM904GMMA28MMA_64x256x16_F32BF16BF16_SSILNSO_5MajorE0ELSQ_0ELNSO_7ScaleInE1ELSR_1EEEEEENS4_6LayoutINS5_IJNSA_ILi2EEESB_SB_EEENS5_IJSB_NSA_ILi0EEESX_EEEEENS5_IJNS4_10UnderscoreES10_S10_EEEEENS4_13SM90_TMA_LOADENS4_14ComposedLayoutINS4_7SwizzleILi3ELi4ELi3EEENS4_18smem_ptr_flag_bitsILi16EEENSU_INS5_IJNSA_ILi8EEESH_EEENS5_IJSH_SB_EEEEEEEvNS4_8identityES13_S1D_vS1E_EENS_8epilogue10collective6detail29Sm90TmaWarpSpecializedAdapterINS1H_15DefaultEpilogueISJ_SK_SK_NS1G_6thread17LinearCombinationISJ_Li1EffLNS1L_9ScaleType4KindE0ELNS_15FloatRoundStyleE2ESJ_EENS1_15EpilogueDefaultEEEEEvvEEEEvNT_6ParamsE --------------------------
	.section	.nv.constant0._ZN7cutlass13device_kernelINS_4gemm6kernel13GemmUniversalIN4cute5tupleIJiiiiEEENS1_10collective13CollectiveMmaINS1_34MainloopSm90TmaGmmaWarpSpecializedILi4ENS5_IJNS4_1CILi1EEESB_SB_EEENS1_35KernelTmaWarpSpecializedCooperativeEEENS5_IJNSA_ILi128EEENSA_ILi256EEENSA_ILi64EEEEEENS_10bfloat16_tENS5_IJlSB_lEEESJ_SK_NS4_8TiledMMAINS4_8MMA_AtomIJNS4_4SM904GMMA28MMA_64x256x16_F32BF16BF16_SSILNSO_5MajorE0ELSQ_0ELNSO_7ScaleInE1ELSR_1EEEEEENS4_6LayoutINS5_IJNSA_ILi2EEESB_SB_EEENS5_IJSB_NSA_ILi0EEESX_EEEEENS5_IJNS4_10UnderscoreES10_S10_EEEEENS4_13SM90_TMA_LOADENS4_14ComposedLayoutINS4_7SwizzleILi3ELi4ELi3EEENS4_18smem_ptr_flag_bitsILi16EEENSU_INS5_IJNSA_ILi8EEESH_EEENS5_IJSH_SB_EEEEEEEvNS4_8identityES13_S1D_vS1E_EENS_8epilogue10collective6detail29Sm90TmaWarpSpecializedAdapterINS1H_15DefaultEpilogueISJ_SK_SK_NS1G_6thread17LinearCombinationISJ_Li1EffLNS1L_9ScaleType4KindE0ELNS_15FloatRoundStyleE2ESJ_EENS1_15EpilogueDefaultEEEEEvvEEEEvNT_6ParamsE,"a",@progbits
	.sectionflags	@""
	.align	4
.nv.constant0._ZN7cutlass13device_kernelINS_4gemm6kernel13GemmUniversalIN4cute5tupleIJiiiiEEENS1_10collective13CollectiveMmaINS1_34MainloopSm90TmaGmmaWarpSpecializedILi4ENS5_IJNS4_1CILi1EEESB_SB_EEENS1_35KernelTmaWarpSpecializedCooperativeEEENS5_IJNSA_ILi128EEENSA_ILi256EEENSA_ILi64EEEEEENS_10bfloat16_tENS5_IJlSB_lEEESJ_SK_NS4_8TiledMMAINS4_8MMA_AtomIJNS4_4SM904GMMA28MMA_64x256x16_F32BF16BF16_SSILNSO_5MajorE0ELSQ_0ELNSO_7ScaleInE1ELSR_1EEEEEENS4_6LayoutINS5_IJNSA_ILi2EEESB_SB_EEENS5_IJSB_NSA_ILi0EEESX_EEEEENS5_IJNS4_10UnderscoreES10_S10_EEEEENS4_13SM90_TMA_LOADENS4_14ComposedLayoutINS4_7SwizzleILi3ELi4ELi3EEENS4_18smem_ptr_flag_bitsILi16EEENSU_INS5_IJNSA_ILi8EEESH_EEENS5_IJSH_SB_EEEEEEEvNS4_8identityES13_S1D_vS1E_EENS_8epilogue10collective6detail29Sm90TmaWarpSpecializedAdapterINS1H_15DefaultEpilogueISJ_SK_SK_NS1G_6thread17LinearCombinationISJ_Li1EffLNS1L_9ScaleType4KindE0ELNS_15FloatRoundStyleE2ESJ_EENS1_15EpilogueDefaultEEEEEvvEEEEvNT_6ParamsE:
	.zero		1664


//--------------------- SYMBOLS --------------------------

	.type		.nv.reservedSmem.offset0,@object
	.size		.nv.reservedSmem.offset0,0x4
	.type		__assertfail,@function
